// auto-generated by cutlass_sweep.gemm — config: {"arch": "sm_100", "cluster_m": 1, "cluster_n": 1, "cublas_kernel_name": "_Z20magma_sgemmEx_kernelIf6__halfS0_Lb1ELb1ELi6ELi3ELi6ELi3ELi4EEviii13BatchedTensoriS1_iS1_iS1_iiiPKT_S4_S2_S2_i18cublasLtEpilogue_tiPKvl", "dtype": "fp16", "dtype_b": "fp16", "dtype_c_cpp": "cutlass::half_t", "layout": "tt", "stages": 0, "tile_k": 64, "tile_m": 64, "tile_n": 8}
#include "cutlass/cutlass.h"
#include "cutlass/gemm/collective/collective_builder.hpp"
#include "cutlass/gemm/device/gemm_universal_adapter.h"
#include "cutlass/gemm/kernel/gemm_universal.hpp"
#include "cutlass/epilogue/collective/collective_builder.hpp"

using ElemA = cutlass::half_t;
using ElemB = cutlass::half_t;
using ElemCD = cutlass::half_t;
using Acc  = float;
using TileShape    = cute::Shape<cute::_64, cute::_8, cute::_64>;
using ClusterShape = cute::Shape<cute::_1, cute::_1, cute::_1>;

using CollectiveEpilogue = typename cutlass::epilogue::collective::CollectiveBuilder<
    cutlass::arch::Sm100, cutlass::arch::OpClassTensorOp,
    TileShape, ClusterShape,
    cutlass::epilogue::collective::EpilogueTileAuto,
    Acc, Acc,
    ElemCD, cutlass::layout::RowMajor, 128 / cutlass::sizeof_bits<ElemCD>::value,
    ElemCD, cutlass::layout::RowMajor, 128 / cutlass::sizeof_bits<ElemCD>::value,
    cutlass::epilogue::collective::EpilogueScheduleAuto
  >::CollectiveOp;

using CollectiveMainloop = typename cutlass::gemm::collective::CollectiveBuilder<
    cutlass::arch::Sm100, cutlass::arch::OpClassTensorOp,
    ElemA, cutlass::layout::ColumnMajor, 128 / cutlass::sizeof_bits<ElemA>::value,
    ElemB, cutlass::layout::ColumnMajor, 128 / cutlass::sizeof_bits<ElemB>::value,
    Acc,
    TileShape, ClusterShape,
    cutlass::gemm::collective::StageCountAutoCarveout<static_cast<int>(sizeof(typename CollectiveEpilogue::SharedStorage))>,
    cutlass::gemm::collective::KernelScheduleAuto
  >::CollectiveOp;

using GemmKernel = cutlass::gemm::kernel::GemmUniversal<
    cute::Shape<int,int,int,int>,
    CollectiveMainloop,
    CollectiveEpilogue
>;
using Gemm = cutlass::gemm::device::GemmUniversalAdapter<GemmKernel>;

// Force the device kernel symbol into the cubin without needing a host main.
auto* _anchor = &cutlass::device_kernel<GemmKernel>;


// ===== COMPILED SASS (sm_100a) =====

	.target	sm_100a

	.elftype	@"ET_EXEC"


//--------------------- .note.nv.tkinfo           --------------------------
	.section	.note.nv.tkinfo,"",@"SHT_NOTE"
	.sectionflags	@"SHF_NOTE_NV_TKINFO"
	.tkinfo
        /*0018*/ 	.word	0x00000002
        /*0030*/ 	.string	""
        /*0030*/ 	.string	"ptxas"
        /*0030*/ 	.string	"Cuda compilation tools, release 13.0, V13.0.88"
        /*0030*/ 	.string	"Build cuda_13.0.r13.0/compiler.36424714_0"
        /*0030*/ 	.string	"-arch sm_100a -m 64 "



//--------------------- .note.nv.cuinfo           --------------------------
	.section	.note.nv.cuinfo,"",@"SHT_NOTE"
	.sectionflags	@"SHF_NOTE_NV_CUINFO"
        /*0018*/ 	.short	0x0002
        /*001a*/ 	.short	0x0064
        /*001c*/ 	.short	0x0082
	.zero		2


//--------------------- .nv.info                  --------------------------
	.section	.nv.info,"",@"SHT_CUDA_INFO"
	.align	4


	//----- nvinfo : EIATTR_REGCOUNT
	.align		4
        /*0000*/ 	.byte	0x04, 0x2f
        /*0002*/ 	.short	(.L_16 - .L_15)
	.align		4
.L_15:
        /*0004*/ 	.word	index@(_ZN7cutlass13device_kernelINS_4gemm6kernel13GemmUniversalIN4cute5tupleIJiiiiEEENS1_10collective13CollectiveMmaINS1_35MainloopSm100TmaUmmaWarpSpecializedILi24ELi2ELi4ENS5_IJNS4_1CILi1EEESB_SB_EEEEENS5_IJNSA_ILi64EEENSA_ILi8EEESE_EEENS_6half_tENS5_IJSB_llEEESH_NS5_IJlSB_lEEENS4_8TiledMMAINS4_8MMA_AtomIJNS4_20SM100_MMA_F16BF16_SSISH_SH_fLi64ELi8ELNS4_4UMMA5MajorE1ELSO_0ELNSN_7ScaleInE0ELSP_0EEEEEENS4_6LayoutISC_NS5_IJNSA_ILi0EEEST_ST_EEEEENS5_IJNS4_10UnderscoreESW_SW_EEEEENS4_13SM90_TMA_LOADENS4_14ComposedLayoutINS4_7SwizzleILi3ELi4ELi3EEENS4_18smem_ptr_flag_bitsILi16EEENSS_INS5_IJSE_SF_EEENS5_IJSB_SE_EEEEEEEvNS4_8identityESZ_NS10_IS12_S14_NSS_INS5_IJSF_SE_EEENS5_IJSE_SB_EEEEEEEvS19_EENS_8epilogue10collective18CollectiveEpilogueINS1F_23Sm100TmaWarpSpecializedILi2ELi1ELi4ELb1ELb0EEEJSG_NS5_IJNSS_ISE_SB_EENSS_ISF_SB_EEEEESH_SJ_SH_SJ_NS1F_6fusion15FusionCallbacksIS1J_NS1N_17LinearCombinationISH_fSH_fLNS_15FloatRoundStyleE2EEESG_S1M_JEEENS4_5SM1004TMEM4LOAD26SM100_TMEM_LOAD_16dp256b1xESZ_NS10_INS11_ILi0ELi4ELi3EEES14_NSS_INS5_IJSF_SF_EEENS5_IJSF_SB_EEEEEEENS4_17SM75_U32x2_LDSM_NENS4_14SM90_TMA_STOREES21_NS4_17SM90_U32x2_STSM_NENS4_39AutoVectorizingCopyWithAssumedAlignmentILi128EEEEEEvvEEEEvNT_6ParamsE)
        /*0008*/ 	.word	0x0000003b


	//----- nvinfo : EIATTR_FRAME_SIZE
	.align		4
.L_16:
        /*000c*/ 	.byte	0x04, 0x11
        /*000e*/ 	.short	(.L_18 - .L_17)
	.align		4
.L_17:
        /*0010*/ 	.word	index@($__internal_2_$__cuda_sm10x_tcgen05_guardrail_trap_unallocated_columns_being_dealloced)
        /*0014*/ 	.word	0x00000000


	//----- nvinfo : EIATTR_FRAME_SIZE
	.align		4
.L_18:
        /*0018*/ 	.byte	0x04, 0x11
        /*001a*/ 	.short	(.L_20 - .L_19)
	.align		4
.L_19:
        /*001c*/ 	.word	index@($__internal_1_$__cuda_sm10x_tcgen05_guardrail_trap_phase_invalid_during_alloc)
        /*0020*/ 	.word	0x00000000


	//----- nvinfo : EIATTR_FRAME_SIZE
	.align		4
.L_20:
        /*0024*/ 	.byte	0x04, 0x11
        /*0026*/ 	.short	(.L_22 - .L_21)
	.align		4
.L_21:
        /*0028*/ 	.word	index@($__internal_0_$__cuda_sm10x_tcgen05_guardrail_trap_col_being_dealloced_not_returned_by_alloc)
        /*002c*/ 	.word	0x00000000


	//----- nvinfo : EIATTR_FRAME_SIZE
	.align		4
.L_22:
        /*0030*/ 	.byte	0x04, 0x11
        /*0032*/ 	.short	(.L_24 - .L_23)
	.align		4
.L_23:
        /*0034*/ 	.word	index@(_ZN7cutlass13device_kernelINS_4gemm6kernel13GemmUniversalIN4cute5tupleIJiiiiEEENS1_10collective13CollectiveMmaINS1_35MainloopSm100TmaUmmaWarpSpecializedILi24ELi2ELi4ENS5_IJNS4_1CILi1EEESB_SB_EEEEENS5_IJNSA_ILi64EEENSA_ILi8EEESE_EEENS_6half_tENS5_IJSB_llEEESH_NS5_IJlSB_lEEENS4_8TiledMMAINS4_8MMA_AtomIJNS4_20SM100_MMA_F16BF16_SSISH_SH_fLi64ELi8ELNS4_4UMMA5MajorE1ELSO_0ELNSN_7ScaleInE0ELSP_0EEEEEENS4_6LayoutISC_NS5_IJNSA_ILi0EEEST_ST_EEEEENS5_IJNS4_10UnderscoreESW_SW_EEEEENS4_13SM90_TMA_LOADENS4_14ComposedLayoutINS4_7SwizzleILi3ELi4ELi3EEENS4_18smem_ptr_flag_bitsILi16EEENSS_INS5_IJSE_SF_EEENS5_IJSB_SE_EEEEEEEvNS4_8identityESZ_NS10_IS12_S14_NSS_INS5_IJSF_SE_EEENS5_IJSE_SB_EEEEEEEvS19_EENS_8epilogue10collective18CollectiveEpilogueINS1F_23Sm100TmaWarpSpecializedILi2ELi1ELi4ELb1ELb0EEEJSG_NS5_IJNSS_ISE_SB_EENSS_ISF_SB_EEEEESH_SJ_SH_SJ_NS1F_6fusion15FusionCallbacksIS1J_NS1N_17LinearCombinationISH_fSH_fLNS_15FloatRoundStyleE2EEESG_S1M_JEEENS4_5SM1004TMEM4LOAD26SM100_TMEM_LOAD_16dp256b1xESZ_NS10_INS11_ILi0ELi4ELi3EEES14_NSS_INS5_IJSF_SF_EEENS5_IJSF_SB_EEEEEEENS4_17SM75_U32x2_LDSM_NENS4_14SM90_TMA_STOREES21_NS4_17SM90_U32x2_STSM_NENS4_39AutoVectorizingCopyWithAssumedAlignmentILi128EEEEEEvvEEEEvNT_6ParamsE)
        /*0038*/ 	.word	0x00000000


	//----- nvinfo : EIATTR_MIN_STACK_SIZE
	.align		4
.L_24:
        /*003c*/ 	.byte	0x04, 0x12
        /*003e*/ 	.short	(.L_26 - .L_25)
	.align		4
.L_25:
        /*0040*/ 	.word	index@(_ZN7cutlass13device_kernelINS_4gemm6kernel13GemmUniversalIN4cute5tupleIJiiiiEEENS1_10collective13CollectiveMmaINS1_35MainloopSm100TmaUmmaWarpSpecializedILi24ELi2ELi4ENS5_IJNS4_1CILi1EEESB_SB_EEEEENS5_IJNSA_ILi64EEENSA_ILi8EEESE_EEENS_6half_tENS5_IJSB_llEEESH_NS5_IJlSB_lEEENS4_8TiledMMAINS4_8MMA_AtomIJNS4_20SM100_MMA_F16BF16_SSISH_SH_fLi64ELi8ELNS4_4UMMA5MajorE1ELSO_0ELNSN_7ScaleInE0ELSP_0EEEEEENS4_6LayoutISC_NS5_IJNSA_ILi0EEEST_ST_EEEEENS5_IJNS4_10UnderscoreESW_SW_EEEEENS4_13SM90_TMA_LOADENS4_14ComposedLayoutINS4_7SwizzleILi3ELi4ELi3EEENS4_18smem_ptr_flag_bitsILi16EEENSS_INS5_IJSE_SF_EEENS5_IJSB_SE_EEEEEEEvNS4_8identityESZ_NS10_IS12_S14_NSS_INS5_IJSF_SE_EEENS5_IJSE_SB_EEEEEEEvS19_EENS_8epilogue10collective18CollectiveEpilogueINS1F_23Sm100TmaWarpSpecializedILi2ELi1ELi4ELb1ELb0EEEJSG_NS5_IJNSS_ISE_SB_EENSS_ISF_SB_EEEEESH_SJ_SH_SJ_NS1F_6fusion15FusionCallbacksIS1J_NS1N_17LinearCombinationISH_fSH_fLNS_15FloatRoundStyleE2EEESG_S1M_JEEENS4_5SM1004TMEM4LOAD26SM100_TMEM_LOAD_16dp256b1xESZ_NS10_INS11_ILi0ELi4ELi3EEES14_NSS_INS5_IJSF_SF_EEENS5_IJSF_SB_EEEEEEENS4_17SM75_U32x2_LDSM_NENS4_14SM90_TMA_STOREES21_NS4_17SM90_U32x2_STSM_NENS4_39AutoVectorizingCopyWithAssumedAlignmentILi128EEEEEEvvEEEEvNT_6ParamsE)
        /*0044*/ 	.word	0x00000000
.L_26:


//--------------------- .nv.compat                --------------------------
	.section	.nv.compat,"",@"SHT_CUDA_COMPAT_INFO"
	.align	4
        /*0000*/ 	.byte	0x02, 0x09, 0x01, 0x00, 0x02, 0x02, 0x02, 0x00, 0x02, 0x05, 0x05, 0x00, 0x03, 0x07, 0x01, 0x01
        /*0010*/ 	.byte	0x02, 0x03, 0x01, 0x00, 0x02, 0x06, 0x01, 0x00, 0x04, 0x0b, 0x08, 0x00, 0x09, 0x00, 0x00, 0x00
        /*0020*/ 	.byte	0x00, 0x00, 0x00, 0x00


//--------------------- .nv.info._ZN7cutlass13device_kernelINS_4gemm6kernel13GemmUniversalIN4cute5tupleIJiiiiEEENS1_10collective13CollectiveMmaINS1_35MainloopSm100TmaUmmaWarpSpecializedILi24ELi2ELi4ENS5_IJNS4_1CILi1EEESB_SB_EEEEENS5_IJNSA_ILi64EEENSA_ILi8EEESE_EEENS_6half_tENS5_IJSB_llEEESH_NS5_IJlSB_lEEENS4_8TiledMMAINS4_8MMA_AtomIJNS4_20SM100_MMA_F16BF16_SSISH_SH_fLi64ELi8ELNS4_4UMMA5MajorE1ELSO_0ELNSN_7ScaleInE0ELSP_0EEEEEENS4_6LayoutISC_NS5_IJNSA_ILi0EEEST_ST_EEEEENS5_IJNS4_10UnderscoreESW_SW_EEEEENS4_13SM90_TMA_LOADENS4_14ComposedLayoutINS4_7SwizzleILi3ELi4ELi3EEENS4_18smem_ptr_flag_bitsILi16EEENSS_INS5_IJSE_SF_EEENS5_IJSB_SE_EEEEEEEvNS4_8identityESZ_NS10_IS12_S14_NSS_INS5_IJSF_SE_EEENS5_IJSE_SB_EEEEEEEvS19_EENS_8epilogue10collective18CollectiveEpilogueINS1F_23Sm100TmaWarpSpecializedILi2ELi1ELi4ELb1ELb0EEEJSG_NS5_IJNSS_ISE_SB_EENSS_ISF_SB_EEEEESH_SJ_SH_SJ_NS1F_6fusion15FusionCallbacksIS1J_NS1N_17LinearCombinationISH_fSH_fLNS_15FloatRoundStyleE2EEESG_S1M_JEEENS4_5SM1004TMEM4LOAD26SM100_TMEM_LOAD_16dp256b1xESZ_NS10_INS11_ILi0ELi4ELi3EEES14_NSS_INS5_IJSF_SF_EEENS5_IJSF_SB_EEEEEEENS4_17SM75_U32x2_LDSM_NENS4_14SM90_TMA_STOREES21_NS4_17SM90_U32x2_STSM_NENS4_39AutoVectorizingCopyWithAssumedAlignmentILi128EEEEEEvvEEEEvNT_6ParamsE --------------------------
	.section	.nv.info._ZN7cutlass13device_kernelINS_4gemm6kernel13GemmUniversalIN4cute5tupleIJiiiiEEENS1_10collective13CollectiveMmaINS1_35MainloopSm100TmaUmmaWarpSpecializedILi24ELi2ELi4ENS5_IJNS4_1CILi1EEESB_SB_EEEEENS5_IJNSA_ILi64EEENSA_ILi8EEESE_EEENS_6half_tENS5_IJSB_llEEESH_NS5_IJlSB_lEEENS4_8TiledMMAINS4_8MMA_AtomIJNS4_20SM100_MMA_F16BF16_SSISH_SH_fLi64ELi8ELNS4_4UMMA5MajorE1ELSO_0ELNSN_7ScaleInE0ELSP_0EEEEEENS4_6LayoutISC_NS5_IJNSA_ILi0EEEST_ST_EEEEENS5_IJNS4_10UnderscoreESW_SW_EEEEENS4_13SM90_TMA_LOADENS4_14ComposedLayoutINS4_7SwizzleILi3ELi4ELi3EEENS4_18smem_ptr_flag_bitsILi16EEENSS_INS5_IJSE_SF_EEENS5_IJSB_SE_EEEEEEEvNS4_8identityESZ_NS10_IS12_S14_NSS_INS5_IJSF_SE_EEENS5_IJSE_SB_EEEEEEEvS19_EENS_8epilogue10collective18CollectiveEpilogueINS1F_23Sm100TmaWarpSpecializedILi2ELi1ELi4ELb1ELb0EEEJSG_NS5_IJNSS_ISE_SB_EENSS_ISF_SB_EEEEESH_SJ_SH_SJ_NS1F_6fusion15FusionCallbacksIS1J_NS1N_17LinearCombinationISH_fSH_fLNS_15FloatRoundStyleE2EEESG_S1M_JEEENS4_5SM1004TMEM4LOAD26SM100_TMEM_LOAD_16dp256b1xESZ_NS10_INS11_ILi0ELi4ELi3EEES14_NSS_INS5_IJSF_SF_EEENS5_IJSF_SB_EEEEEEENS4_17SM75_U32x2_LDSM_NENS4_14SM90_TMA_STOREES21_NS4_17SM90_U32x2_STSM_NENS4_39AutoVectorizingCopyWithAssumedAlignmentILi128EEEEEEvvEEEEvNT_6ParamsE,"",@"SHT_CUDA_INFO"
	.sectionflags	@""
	.align	4


	//----- nvinfo : EIATTR_CUDA_API_VERSION
	.align		4
        /*0000*/ 	.byte	0x04, 0x37
        /*0002*/ 	.short	(.L_28 - .L_27)
.L_27:
        /*0004*/ 	.word	0x00000082


	//----- nvinfo : EIATTR_KPARAM_INFO
	.align		4
.L_28:
        /*0008*/ 	.byte	0x04, 0x17
        /*000a*/ 	.short	(.L_30 - .L_29)
.L_29:
        /*000c*/ 	.word	0x00000000
        /*0010*/ 	.short	0x0000
        /*0012*/ 	.short	0x0000
        /*0014*/ 	.byte	0x00, 0xf0, 0x01, 0x20


	//----- nvinfo : EIATTR_AT_ENTRY_FRAGMENTS
	.align		4
.L_30:
        /*0018*/ 	.byte	0x04, 0x4f
        /*001a*/ 	.short	(.L_32 - .L_31)


	//   ....[0]....
.L_31:
        /*001c*/ 	.word	0x00000006


	//----- nvinfo : EIATTR_RESERVED_SMEM_USED
	.align		4
.L_32:
        /*0020*/ 	.byte	0x01, 0x41
	.zero		2


	//----- nvinfo : EIATTR_SPARSE_MMA_MASK
	.align		4
        /*0024*/ 	.byte	0x03, 0x50
        /*0026*/ 	.short	0x0000


	//----- nvinfo : EIATTR_TCGEN05_1CTA_USED
	.align		4
        /*0028*/ 	.byte	0x01, 0x51
	.zero		2


	//----- nvinfo : EIATTR_MAXREG_COUNT
	.align		4
        /*002c*/ 	.byte	0x03, 0x1b
        /*002e*/ 	.short	0x00ff


	//----- nvinfo : EIATTR_NUM_BARRIERS
	.align		4
        /*0030*/ 	.byte	0x02, 0x4c
        /*0032*/ 	.byte	0x07
	.zero		1


	//----- nvinfo : EIATTR_EXTERNS
	.align		4
        /*0034*/ 	.byte	0x04, 0x0f
        /*0036*/ 	.short	(.L_34 - .L_33)


	//   ....[0]....
	.align		4
.L_33:
        /*0038*/ 	.word	index@(__assertfail)


	//----- nvinfo : EIATTR_MERCURY_ISA_VERSION
	.align		4
.L_34:
        /*003c*/ 	.byte	0x03, 0x5f
        /*003e*/ 	.short	0x0101


	//----- nvinfo : EIATTR_INT_WARP_WIDE_INSTR_OFFSETS
	.align		4
        /*0040*/ 	.byte	0x04, 0x31
        /*0042*/ 	.short	(.L_36 - .L_35)


	//   ....[0]....
.L_35:
        /*0044*/ 	.word	0x00002050


	//   ....[1]....
        /*0048*/ 	.word	0x00004630


	//   ....[2]....
        /*004c*/ 	.word	0x00004650


	//   ....[3]....
        /*0050*/ 	.word	0x00004680


	//   ....[4]....
        /*0054*/ 	.word	0x00005080


	//   ....[5]....
        /*0058*/ 	.word	0x000051c0


	//----- nvinfo : EIATTR_COOP_GROUP_MASK_REGIDS
	.align		4
.L_36:
        /*005c*/ 	.byte	0x04, 0x29
        /*005e*/ 	.short	(.L_38 - .L_37)


	//   ....[0]....
.L_37:
        /*0060*/ 	.word	0xffffffff


	//   ....[1]....
        /*0064*/ 	.word	0xffffffff


	//   ....[2]....
        /*0068*/ 	.word	0xffffffff


	//   ....[3]....
        /*006c*/ 	.word	0xffffffff


	//   ....[4]....
        /*0070*/ 	.word	0xffffffff


	//   ....[5]....
        /*0074*/ 	.word	0xffffffff


	//   ....[6]....
        /*0078*/ 	.word	0xffffffff


	//   ....[7]....
        /*007c*/ 	.word	0xffffffff


	//   ....[8]....
        /*0080*/ 	.word	0xffffffff


	//   ....[9]....
        /*0084*/ 	.word	0xffffffff


	//   ....[10]....
        /*0088*/ 	.word	0xffffffff


	//   ....[11]....
        /*008c*/ 	.word	0xffffffff


	//   ....[12]....
        /*0090*/ 	.word	0xffffffff


	//----- nvinfo : EIATTR_COOP_GROUP_INSTR_OFFSETS
	.align		4
.L_38:
        /*0094*/ 	.byte	0x04, 0x28
        /*0096*/ 	.short	(.L_40 - .L_39)


	//   ....[0]....
.L_39:
        /*0098*/ 	.word	0x00000090


	//   ....[1]....
        /*009c*/ 	.word	0x000004c0


	//   ....[2]....
        /*00a0*/ 	.word	0x000008e0


	//   ....[3]....
        /*00a4*/ 	.word	0x00000a40


	//   ....[4]....
        /*00a8*/ 	.word	0x00000b40


	//   ....[5]....
        /*00ac*/ 	.word	0x00000cb0


	//   ....[6]....
        /*00b0*/ 	.word	0x00000e50


	//   ....[7]....
        /*00b4*/ 	.word	0x00001f30


	//   ....[8]....
        /*00b8*/ 	.word	0x00003850


	//   ....[9]....
        /*00bc*/ 	.word	0x00003a60


	//   ....[10]....
        /*00c0*/ 	.word	0x00003a90


	//   ....[11]....
        /*00c4*/ 	.word	0x00004510


	//   ....[12]....
        /*00c8*/ 	.word	0x00004740


	//----- nvinfo : EIATTR_VRC_CTA_INIT_COUNT
	.align		4
.L_40:
        /*00cc*/ 	.byte	0x02, 0x4a
        /*00ce*/ 	.byte	0x80
	.zero		1


	//----- nvinfo : EIATTR_SYSCALL_OFFSETS
	.align		4
        /*00d0*/ 	.byte	0x04, 0x46
        /*00d2*/ 	.short	(.L_42 - .L_41)


	//   ....[0]....
.L_41:
        /*00d4*/ 	.word	0x00006240


	//----- nvinfo : EIATTR_MBARRIER_INSTR_OFFSETS
	.align		4
.L_42:
        /*00d8*/ 	.byte	0x04, 0x39
        /*00da*/ 	.short	(.L_44 - .L_43)


	//   ....[0]....
.L_43:
        /*00dc*/ 	.word	0x000005c0
        /*00e0*/ 	.word	0x000000ff
        /*00e4*/ 	.word	0x00000000
        /*00e8*/ 	.short	0x0100
        /*00ea*/ 	.byte	0x06
	.zero		1


	//   ....[1]....
        /*00ec*/ 	.word	0x000005d0
        /*00f0*/ 	.word	0x000000ff
        /*00f4*/ 	.word	0x000000c0
        /*00f8*/ 	.short	0x0100
        /*00fa*/ 	.byte	0x06
	.zero		1


	//   ....[2]....
        /*00fc*/ 	.word	0x000005e0
        /*0100*/ 	.word	0x000000ff
        /*0104*/ 	.word	0x00000008
        /*0108*/ 	.short	0x0100
        /*010a*/ 	.byte	0x06
	.zero		1


	//   ....[3]....
        /*010c*/ 	.word	0x000005f0
        /*0110*/ 	.word	0x000000ff
        /*0114*/ 	.word	0x000000c8
        /*0118*/ 	.short	0x0100
        /*011a*/ 	.byte	0x06
	.zero		1


	//   ....[4]....
        /*011c*/ 	.word	0x00000600
        /*0120*/ 	.word	0x000000ff
        /*0124*/ 	.word	0x00000010
        /*0128*/ 	.short	0x0100
        /*012a*/ 	.byte	0x06
	.zero		1


	//   ....[5]....
        /*012c*/ 	.word	0x00000610
        /*0130*/ 	.word	0x000000ff
        /*0134*/ 	.word	0x000000d0
        /*0138*/ 	.short	0x0100
        /*013a*/ 	.byte	0x06
	.zero		1


	//   ....[6]....
        /*013c*/ 	.word	0x00000620
        /*0140*/ 	.word	0x000000ff
        /*0144*/ 	.word	0x00000018
        /*0148*/ 	.short	0x0100
        /*014a*/ 	.byte	0x06
	.zero		1


	//   ....[7]....
        /*014c*/ 	.word	0x00000630
        /*0150*/ 	.word	0x000000ff
        /*0154*/ 	.word	0x000000d8
        /*0158*/ 	.short	0x0100
        /*015a*/ 	.byte	0x06
	.zero		1


	//   ....[8]....
        /*015c*/ 	.word	0x00000640
        /*0160*/ 	.word	0x000000ff
        /*0164*/ 	.word	0x00000020
        /*0168*/ 	.short	0x0100
        /*016a*/ 	.byte	0x06
	.zero		1


	//   ....[9]....
        /*016c*/ 	.word	0x00000650
        /*0170*/ 	.word	0x000000ff
        /*0174*/ 	.word	0x000000e0
        /*0178*/ 	.short	0x0100
        /*017a*/ 	.byte	0x06
	.zero		1


	//   ....[10]....
        /*017c*/ 	.word	0x00000660
        /*0180*/ 	.word	0x000000ff
        /*0184*/ 	.word	0x00000028
        /*0188*/ 	.short	0x0100
        /*018a*/ 	.byte	0x06
	.zero		1


	//   ....[11]....
        /*018c*/ 	.word	0x00000670
        /*0190*/ 	.word	0x000000ff
        /*0194*/ 	.word	0x000000e8
        /*0198*/ 	.short	0x0100
        /*019a*/ 	.byte	0x06
	.zero		1


	//   ....[12]....
        /*019c*/ 	.word	0x00000680
        /*01a0*/ 	.word	0x000000ff
        /*01a4*/ 	.word	0x00000030
        /*01a8*/ 	.short	0x0100
        /*01aa*/ 	.byte	0x06
	.zero		1


	//   ....[13]....
        /*01ac*/ 	.word	0x00000690
        /*01b0*/ 	.word	0x000000ff
        /*01b4*/ 	.word	0x000000f0
        /*01b8*/ 	.short	0x0100
        /*01ba*/ 	.byte	0x06
	.zero		1


	//   ....[14]....
        /*01bc*/ 	.word	0x000006a0
        /*01c0*/ 	.word	0x000000ff
        /*01c4*/ 	.word	0x00000038
        /*01c8*/ 	.short	0x0100
        /*01ca*/ 	.byte	0x06
	.zero		1


	//   ....[15]....
        /*01cc*/ 	.word	0x000006b0
        /*01d0*/ 	.word	0x000000ff
        /*01d4*/ 	.word	0x000000f8
        /*01d8*/ 	.short	0x0100
        /*01da*/ 	.byte	0x06
	.zero		1


	//   ....[16]....
        /*01dc*/ 	.word	0x000006c0
        /*01e0*/ 	.word	0x000000ff
        /*01e4*/ 	.word	0x00000040
        /*01e8*/ 	.short	0x0100
        /*01ea*/ 	.byte	0x06
	.zero		1


	//   ....[17]....
        /*01ec*/ 	.word	0x000006d0
        /*01f0*/ 	.word	0x000000ff
        /*01f4*/ 	.word	0x00000100
        /*01f8*/ 	.short	0x0100
        /*01fa*/ 	.byte	0x06
	.zero		1


	//   ....[18]....
        /*01fc*/ 	.word	0x000006e0
        /*0200*/ 	.word	0x000000ff
        /*0204*/ 	.word	0x00000048
        /*0208*/ 	.short	0x0100
        /*020a*/ 	.byte	0x06
	.zero		1


	//   ....[19]....
        /*020c*/ 	.word	0x000006f0
        /*0210*/ 	.word	0x000000ff
        /*0214*/ 	.word	0x00000108
        /*0218*/ 	.short	0x0100
        /*021a*/ 	.byte	0x06
	.zero		1


	//   ....[20]....
        /*021c*/ 	.word	0x00000700
        /*0220*/ 	.word	0x000000ff
        /*0224*/ 	.word	0x00000050
        /*0228*/ 	.short	0x0100
        /*022a*/ 	.byte	0x06
	.zero		1


	//   ....[21]....
        /*022c*/ 	.word	0x00000710
        /*0230*/ 	.word	0x000000ff
        /*0234*/ 	.word	0x00000110
        /*0238*/ 	.short	0x0100
        /*023a*/ 	.byte	0x06
	.zero		1


	//   ....[22]....
        /*023c*/ 	.word	0x00000720
        /*0240*/ 	.word	0x000000ff
        /*0244*/ 	.word	0x00000058
        /*0248*/ 	.short	0x0100
        /*024a*/ 	.byte	0x06
	.zero		1


	//   ....[23]....
        /*024c*/ 	.word	0x00000730
        /*0250*/ 	.word	0x000000ff
        /*0254*/ 	.word	0x00000118
        /*0258*/ 	.short	0x0100
        /*025a*/ 	.byte	0x06
	.zero		1


	//   ....[24]....
        /*025c*/ 	.word	0x00000740
        /*0260*/ 	.word	0x000000ff
        /*0264*/ 	.word	0x00000060
        /*0268*/ 	.short	0x0100
        /*026a*/ 	.byte	0x06
	.zero		1


	//   ....[25]....
        /*026c*/ 	.word	0x00000750
        /*0270*/ 	.word	0x000000ff
        /*0274*/ 	.word	0x00000120
        /*0278*/ 	.short	0x0100
        /*027a*/ 	.byte	0x06
	.zero		1


	//   ....[26]....
        /*027c*/ 	.word	0x00000760
        /*0280*/ 	.word	0x000000ff
        /*0284*/ 	.word	0x00000068
        /*0288*/ 	.short	0x0100
        /*028a*/ 	.byte	0x06
	.zero		1


	//   ....[27]....
        /*028c*/ 	.word	0x00000770
        /*0290*/ 	.word	0x000000ff
        /*0294*/ 	.word	0x00000128
        /*0298*/ 	.short	0x0100
        /*029a*/ 	.byte	0x06
	.zero		1


	//   ....[28]....
        /*029c*/ 	.word	0x00000780
        /*02a0*/ 	.word	0x000000ff
        /*02a4*/ 	.word	0x00000070
        /*02a8*/ 	.short	0x0100
        /*02aa*/ 	.byte	0x06
	.zero		1


	//   ....[29]....
        /*02ac*/ 	.word	0x00000790
        /*02b0*/ 	.word	0x000000ff
        /*02b4*/ 	.word	0x00000130
        /*02b8*/ 	.short	0x0100
        /*02ba*/ 	.byte	0x06
	.zero		1


	//   ....[30]....
        /*02bc*/ 	.word	0x000007a0
        /*02c0*/ 	.word	0x000000ff
        /*02c4*/ 	.word	0x00000078
        /*02c8*/ 	.short	0x0100
        /*02ca*/ 	.byte	0x06
	.zero		1


	//   ....[31]....
        /*02cc*/ 	.word	0x000007b0
        /*02d0*/ 	.word	0x000000ff
        /*02d4*/ 	.word	0x00000138
        /*02d8*/ 	.short	0x0100
        /*02da*/ 	.byte	0x06
	.zero		1


	//   ....[32]....
        /*02dc*/ 	.word	0x000007c0
        /*02e0*/ 	.word	0x000000ff
        /*02e4*/ 	.word	0x00000080
        /*02e8*/ 	.short	0x0100
        /*02ea*/ 	.byte	0x06
	.zero		1


	//   ....[33]....
        /*02ec*/ 	.word	0x000007d0
        /*02f0*/ 	.word	0x000000ff
        /*02f4*/ 	.word	0x00000140
        /*02f8*/ 	.short	0x0100
        /*02fa*/ 	.byte	0x06
	.zero		1


	//   ....[34]....
        /*02fc*/ 	.word	0x000007e0
        /*0300*/ 	.word	0x000000ff
        /*0304*/ 	.word	0x00000088
        /*0308*/ 	.short	0x0100
        /*030a*/ 	.byte	0x06
	.zero		1


	//   ....[35]....
        /*030c*/ 	.word	0x000007f0
        /*0310*/ 	.word	0x000000ff
        /*0314*/ 	.word	0x00000148
        /*0318*/ 	.short	0x0100
        /*031a*/ 	.byte	0x06
	.zero		1


	//   ....[36]....
        /*031c*/ 	.word	0x00000800
        /*0320*/ 	.word	0x000000ff
        /*0324*/ 	.word	0x00000090
        /*0328*/ 	.short	0x0100
        /*032a*/ 	.byte	0x06
	.zero		1


	//   ....[37]....
        /*032c*/ 	.word	0x00000810
        /*0330*/ 	.word	0x000000ff
        /*0334*/ 	.word	0x00000150
        /*0338*/ 	.short	0x0100
        /*033a*/ 	.byte	0x06
	.zero		1


	//   ....[38]....
        /*033c*/ 	.word	0x00000820
        /*0340*/ 	.word	0x000000ff
        /*0344*/ 	.word	0x00000098
        /*0348*/ 	.short	0x0100
        /*034a*/ 	.byte	0x06
	.zero		1


	//   ....[39]....
        /*034c*/ 	.word	0x00000830
        /*0350*/ 	.word	0x000000ff
        /*0354*/ 	.word	0x00000158
        /*0358*/ 	.short	0x0100
        /*035a*/ 	.byte	0x06
	.zero		1


	//   ....[40]....
        /*035c*/ 	.word	0x00000840
        /*0360*/ 	.word	0x000000ff
        /*0364*/ 	.word	0x000000a0
        /*0368*/ 	.short	0x0100
        /*036a*/ 	.byte	0x06
	.zero		1


	//   ....[41]....
        /*036c*/ 	.word	0x00000850
        /*0370*/ 	.word	0x000000ff
        /*0374*/ 	.word	0x00000160
        /*0378*/ 	.short	0x0100
        /*037a*/ 	.byte	0x06
	.zero		1


	//   ....[42]....
        /*037c*/ 	.word	0x00000860
        /*0380*/ 	.word	0x000000ff
        /*0384*/ 	.word	0x000000a8
        /*0388*/ 	.short	0x0100
        /*038a*/ 	.byte	0x06
	.zero		1


	//   ....[43]....
        /*038c*/ 	.word	0x00000870
        /*0390*/ 	.word	0x000000ff
        /*0394*/ 	.word	0x00000168
        /*0398*/ 	.short	0x0100
        /*039a*/ 	.byte	0x06
	.zero		1


	//   ....[44]....
        /*039c*/ 	.word	0x00000880
        /*03a0*/ 	.word	0x000000ff
        /*03a4*/ 	.word	0x000000b0
        /*03a8*/ 	.short	0x0100
        /*03aa*/ 	.byte	0x06
	.zero		1


	//   ....[45]....
        /*03ac*/ 	.word	0x00000890
        /*03b0*/ 	.word	0x000000ff
        /*03b4*/ 	.word	0x00000170
        /*03b8*/ 	.short	0x0100
        /*03ba*/ 	.byte	0x06
	.zero		1


	//   ....[46]....
        /*03bc*/ 	.word	0x000008a0
        /*03c0*/ 	.word	0x000000ff
        /*03c4*/ 	.word	0x000000b8
        /*03c8*/ 	.short	0x0100
        /*03ca*/ 	.byte	0x06
	.zero		1


	//   ....[47]....
        /*03cc*/ 	.word	0x000008b0
        /*03d0*/ 	.word	0x000000ff
        /*03d4*/ 	.word	0x00000178
        /*03d8*/ 	.short	0x0100
        /*03da*/ 	.byte	0x06
	.zero		1


	//   ....[48]....
        /*03dc*/ 	.word	0x000009f0
        /*03e0*/ 	.word	0x000000ff
        /*03e4*/ 	.word	0x00000180
        /*03e8*/ 	.short	0x0100
        /*03ea*/ 	.byte	0x07
	.zero		1


	//   ....[49]....
        /*03ec*/ 	.word	0x00000a00
        /*03f0*/ 	.word	0x000000ff
        /*03f4*/ 	.word	0x00000190
        /*03f8*/ 	.short	0x0100
        /*03fa*/ 	.byte	0x07
	.zero		1


	//   ....[50]....
        /*03fc*/ 	.word	0x00000a10
        /*0400*/ 	.word	0x000000ff
        /*0404*/ 	.word	0x00000188
        /*0408*/ 	.short	0x0100
        /*040a*/ 	.byte	0x07
	.zero		1


	//   ....[51]....
        /*040c*/ 	.word	0x00000a20
        /*0410*/ 	.word	0x000000ff
        /*0414*/ 	.word	0x00000198
        /*0418*/ 	.short	0x0100
        /*041a*/ 	.byte	0x07
	.zero		1


	//   ....[52]....
        /*041c*/ 	.word	0x00000b10
        /*0420*/ 	.word	0x000000ff
        /*0424*/ 	.word	0x000001a0
        /*0428*/ 	.short	0x0100
        /*042a*/ 	.byte	0x06
	.zero		1


	//   ....[53]....
        /*042c*/ 	.word	0x00000b20
        /*0430*/ 	.word	0x000000ff
        /*0434*/ 	.word	0x000001a8
        /*0438*/ 	.short	0x0100
        /*043a*/ 	.byte	0x06
	.zero		1


	//   ....[54]....
        /*043c*/ 	.word	0x00000c60
        /*0440*/ 	.word	0x000000ff
        /*0444*/ 	.word	0x000001b0
        /*0448*/ 	.short	0x0100
        /*044a*/ 	.byte	0x06
	.zero		1


	//   ....[55]....
        /*044c*/ 	.word	0x00000c70
        /*0450*/ 	.word	0x000000ff
        /*0454*/ 	.word	0x000001c0
        /*0458*/ 	.short	0x0100
        /*045a*/ 	.byte	0x06
	.zero		1


	//   ....[56]....
        /*045c*/ 	.word	0x00000c80
        /*0460*/ 	.word	0x000000ff
        /*0464*/ 	.word	0x000001b8
        /*0468*/ 	.short	0x0100
        /*046a*/ 	.byte	0x06
	.zero		1


	//   ....[57]....
        /*046c*/ 	.word	0x00000c90
        /*0470*/ 	.word	0x000000ff
        /*0474*/ 	.word	0x000001c8
        /*0478*/ 	.short	0x0100
        /*047a*/ 	.byte	0x06
	.zero		1


	//   ....[58]....
        /*047c*/ 	.word	0x00000dc0
        /*0480*/ 	.word	0x000000ff
        /*0484*/ 	.word	0x000001d0
        /*0488*/ 	.short	0x0100
        /*048a*/ 	.byte	0x07
	.zero		1


	//   ....[59]....
        /*048c*/ 	.word	0x00000dd0
        /*0490*/ 	.word	0x000000ff
        /*0494*/ 	.word	0x000001f0
        /*0498*/ 	.short	0x0100
        /*049a*/ 	.byte	0x07
	.zero		1


	//   ....[60]....
        /*049c*/ 	.word	0x00000de0
        /*04a0*/ 	.word	0x000000ff
        /*04a4*/ 	.word	0x000001d8
        /*04a8*/ 	.short	0x0100
        /*04aa*/ 	.byte	0x07
	.zero		1


	//   ....[61]....
        /*04ac*/ 	.word	0x00000df0
        /*04b0*/ 	.word	0x000000ff
        /*04b4*/ 	.word	0x000001f8
        /*04b8*/ 	.short	0x0100
        /*04ba*/ 	.byte	0x07
	.zero		1


	//   ....[62]....
        /*04bc*/ 	.word	0x00000e00
        /*04c0*/ 	.word	0x000000ff
        /*04c4*/ 	.word	0x000001e0
        /*04c8*/ 	.short	0x0100
        /*04ca*/ 	.byte	0x07
	.zero		1


	//   ....[63]....
        /*04cc*/ 	.word	0x00000e10
        /*04d0*/ 	.word	0x000000ff
        /*04d4*/ 	.word	0x00000200
        /*04d8*/ 	.short	0x0100
        /*04da*/ 	.byte	0x07
	.zero		1


	//   ....[64]....
        /*04dc*/ 	.word	0x00000e20
        /*04e0*/ 	.word	0x000000ff
        /*04e4*/ 	.word	0x000001e8
        /*04e8*/ 	.short	0x0100
        /*04ea*/ 	.byte	0x07
	.zero		1


	//   ....[65]....
        /*04ec*/ 	.word	0x00000e30
        /*04f0*/ 	.word	0x000000ff
        /*04f4*/ 	.word	0x00000208
        /*04f8*/ 	.short	0x0100
        /*04fa*/ 	.byte	0x07
	.zero		1


	//   ....[66]....
        /*04fc*/ 	.word	0x00000f20
        /*0500*/ 	.word	0x000000ff
        /*0504*/ 	.word	0x00000210
        /*0508*/ 	.short	0x0100
        /*050a*/ 	.byte	0x06
	.zero		1


	//   ....[67]....
        /*050c*/ 	.word	0x00000f30
        /*0510*/ 	.word	0x000000ff
        /*0514*/ 	.word	0x00000220
        /*0518*/ 	.short	0x0100
        /*051a*/ 	.byte	0x06
	.zero		1


	//   ....[68]....
        /*051c*/ 	.word	0x00000f40
        /*0520*/ 	.word	0x000000ff
        /*0524*/ 	.word	0x00000218
        /*0528*/ 	.short	0x0100
        /*052a*/ 	.byte	0x06
	.zero		1


	//   ....[69]....
        /*052c*/ 	.word	0x00000f50
        /*0530*/ 	.word	0x000000ff
        /*0534*/ 	.word	0x00000228
        /*0538*/ 	.short	0x0100
        /*053a*/ 	.byte	0x06
	.zero		1


	//   ....[70]....
        /*053c*/ 	.word	0x00001830
        /*0540*/ 	.word	0x00000003
        /*0544*/ 	.word	0x00000220
        /*0548*/ 	.short	0x010a
        /*054a*/ 	.byte	0xff
	.zero		1


	//   ....[71]....
        /*054c*/ 	.word	0x00001860
        /*0550*/ 	.word	0x00000003
        /*0554*/ 	.word	0x00000210
        /*0558*/ 	.short	0x0101
        /*055a*/ 	.byte	0xff
	.zero		1


	//   ....[72]....
        /*055c*/ 	.word	0x00001930
        /*0560*/ 	.word	0x000000ff
        /*0564*/ 	.word	0x000000c0
        /*0568*/ 	.short	0x010a
        /*056a*/ 	.byte	0x08
	.zero		1


	//   ....[73]....
        /*056c*/ 	.word	0x000019d0
        /*0570*/ 	.word	0x000000ff
        /*0574*/ 	.word	0x000000c0
        /*0578*/ 	.short	0x010a
        /*057a*/ 	.byte	0x21
	.zero		1


	//   ....[74]....
        /*057c*/ 	.word	0x00001b20
        /*0580*/ 	.word	0x000000ff
        /*0584*/ 	.word	0x000000c0
        /*0588*/ 	.short	0x010a
        /*058a*/ 	.byte	0x08
	.zero		1


	//   ....[75]....
        /*058c*/ 	.word	0x00001c30
        /*0590*/ 	.word	0x000000ff
        /*0594*/ 	.word	0x000001a8
        /*0598*/ 	.short	0x0101
        /*059a*/ 	.byte	0x05
	.zero		1


	//   ....[76]....
        /*059c*/ 	.word	0x00001c50
        /*05a0*/ 	.word	0x000000ff
        /*05a4*/ 	.word	0x000000c0
        /*05a8*/ 	.short	0x010a
        /*05aa*/ 	.byte	0x08
	.zero		1


	//   ....[77]....
        /*05ac*/ 	.word	0x00001cd0
        /*05b0*/ 	.word	0x000000ff
        /*05b4*/ 	.word	0x000000c0
        /*05b8*/ 	.short	0x010a
        /*05ba*/ 	.byte	0x11
	.zero		1


	//   ....[78]....
        /*05bc*/ 	.word	0x00001e20
        /*05c0*/ 	.word	0x000000ff
        /*05c4*/ 	.word	0x000000c0
        /*05c8*/ 	.short	0x010a
        /*05ca*/ 	.byte	0x08
	.zero		1


	//   ....[79]....
        /*05cc*/ 	.word	0x00001f60
        /*05d0*/ 	.word	0x00000002
        /*05d4*/ 	.word	0x000001b0
        /*05d8*/ 	.short	0x010a
        /*05da*/ 	.byte	0xff
	.zero		1


	//   ....[80]....
        /*05dc*/ 	.word	0x00002020
        /*05e0*/ 	.word	0x00000002
        /*05e4*/ 	.word	0x00000000
        /*05e8*/ 	.short	0x0101
        /*05ea*/ 	.byte	0xff
	.zero		1


	//   ....[81]....
        /*05ec*/ 	.word	0x00002580
        /*05f0*/ 	.word	0x000000ff
        /*05f4*/ 	.word	0x00000000
        /*05f8*/ 	.short	0x010a
        /*05fa*/ 	.byte	0x04
	.zero		1


	//   ....[82]....
        /*05fc*/ 	.word	0x00002610
        /*0600*/ 	.word	0x000000ff
        /*0604*/ 	.word	0x00000000
        /*0608*/ 	.short	0x010a
        /*060a*/ 	.byte	0x04
	.zero		1


	//   ....[83]....
        /*060c*/ 	.word	0x000026a0
        /*0610*/ 	.word	0x000000ff
        /*0614*/ 	.word	0x00000000
        /*0618*/ 	.short	0x010a
        /*061a*/ 	.byte	0x04
	.zero		1


	//   ....[84]....
        /*061c*/ 	.word	0x00002730
        /*0620*/ 	.word	0x000000ff
        /*0624*/ 	.word	0x00000000
        /*0628*/ 	.short	0x010a
        /*062a*/ 	.byte	0x04
	.zero		1


	//   ....[85]....
        /*062c*/ 	.word	0x000027c0
        /*0630*/ 	.word	0x000000ff
        /*0634*/ 	.word	0x00000000
        /*0638*/ 	.short	0x010a
        /*063a*/ 	.byte	0x04
	.zero		1


	//   ....[86]....
        /*063c*/ 	.word	0x00002850
        /*0640*/ 	.word	0x000000ff
        /*0644*/ 	.word	0x00000000
        /*0648*/ 	.short	0x010a
        /*064a*/ 	.byte	0x04
	.zero		1


	//   ....[87]....
        /*064c*/ 	.word	0x000028e0
        /*0650*/ 	.word	0x000000ff
        /*0654*/ 	.word	0x00000000
        /*0658*/ 	.short	0x010a
        /*065a*/ 	.byte	0x04
	.zero		1


	//   ....[88]....
        /*065c*/ 	.word	0x00002970
        /*0660*/ 	.word	0x000000ff
        /*0664*/ 	.word	0x00000000
        /*0668*/ 	.short	0x010a
        /*066a*/ 	.byte	0x04
	.zero		1


	//   ....[89]....
        /*066c*/ 	.word	0x00002a00
        /*0670*/ 	.word	0x000000ff
        /*0674*/ 	.word	0x00000000
        /*0678*/ 	.short	0x010a
        /*067a*/ 	.byte	0x04
	.zero		1


	//   ....[90]....
        /*067c*/ 	.word	0x00002a90
        /*0680*/ 	.word	0x000000ff
        /*0684*/ 	.word	0x00000000
        /*0688*/ 	.short	0x010a
        /*068a*/ 	.byte	0x04
	.zero		1


	//   ....[91]....
        /*068c*/ 	.word	0x00002b20
        /*0690*/ 	.word	0x000000ff
        /*0694*/ 	.word	0x00000000
        /*0698*/ 	.short	0x010a
        /*069a*/ 	.byte	0x04
	.zero		1


	//   ....[92]....
        /*069c*/ 	.word	0x00002bb0
        /*06a0*/ 	.word	0x000000ff
        /*06a4*/ 	.word	0x00000000
        /*06a8*/ 	.short	0x010a
        /*06aa*/ 	.byte	0x04
	.zero		1


	//   ....[93]....
        /*06ac*/ 	.word	0x00002c40
        /*06b0*/ 	.word	0x000000ff
        /*06b4*/ 	.word	0x00000000
        /*06b8*/ 	.short	0x010a
        /*06ba*/ 	.byte	0x04
	.zero		1


	//   ....[94]....
        /*06bc*/ 	.word	0x00002cd0
        /*06c0*/ 	.word	0x000000ff
        /*06c4*/ 	.word	0x00000000
        /*06c8*/ 	.short	0x010a
        /*06ca*/ 	.byte	0x04
	.zero		1


	//   ....[95]....
        /*06cc*/ 	.word	0x00002d60
        /*06d0*/ 	.word	0x000000ff
        /*06d4*/ 	.word	0x00000000
        /*06d8*/ 	.short	0x010a
        /*06da*/ 	.byte	0x04
	.zero		1


	//   ....[96]....
        /*06dc*/ 	.word	0x00002df0
        /*06e0*/ 	.word	0x000000ff
        /*06e4*/ 	.word	0x00000000
        /*06e8*/ 	.short	0x010a
        /*06ea*/ 	.byte	0x04
	.zero		1


	//   ....[97]....
        /*06ec*/ 	.word	0x00002e80
        /*06f0*/ 	.word	0x000000ff
        /*06f4*/ 	.word	0x00000000
        /*06f8*/ 	.short	0x010a
        /*06fa*/ 	.byte	0x04
	.zero		1


	//   ....[98]....
        /*06fc*/ 	.word	0x00002f10
        /*0700*/ 	.word	0x000000ff
        /*0704*/ 	.word	0x00000000
        /*0708*/ 	.short	0x010a
        /*070a*/ 	.byte	0x04
	.zero		1


	//   ....[99]....
        /*070c*/ 	.word	0x00002fa0
        /*0710*/ 	.word	0x000000ff
        /*0714*/ 	.word	0x00000000
        /*0718*/ 	.short	0x010a
        /*071a*/ 	.byte	0x04
	.zero		1


	//   ....[100]....
        /*071c*/ 	.word	0x00003030
        /*0720*/ 	.word	0x000000ff
        /*0724*/ 	.word	0x00000000
        /*0728*/ 	.short	0x010a
        /*072a*/ 	.byte	0x04
	.zero		1


	//   ....[101]....
        /*072c*/ 	.word	0x000030c0
        /*0730*/ 	.word	0x000000ff
        /*0734*/ 	.word	0x00000000
        /*0738*/ 	.short	0x010a
        /*073a*/ 	.byte	0x04
	.zero		1


	//   ....[102]....
        /*073c*/ 	.word	0x00003150
        /*0740*/ 	.word	0x000000ff
        /*0744*/ 	.word	0x00000000
        /*0748*/ 	.short	0x010a
        /*074a*/ 	.byte	0x04
	.zero		1


	//   ....[103]....
        /*074c*/ 	.word	0x000031e0
        /*0750*/ 	.word	0x000000ff
        /*0754*/ 	.word	0x00000000
        /*0758*/ 	.short	0x010a
        /*075a*/ 	.byte	0x04
	.zero		1


	//   ....[104]....
        /*075c*/ 	.word	0x00003280
        /*0760*/ 	.word	0x00000000
        /*0764*/ 	.word	0x00000000
        /*0768*/ 	.short	0x010a
        /*076a*/ 	.byte	0xff
	.zero		1


	//   ....[105]....
        /*076c*/ 	.word	0x000033a0
        /*0770*/ 	.word	0x00000000
        /*0774*/ 	.word	0x00000210
        /*0778*/ 	.short	0x010a
        /*077a*/ 	.byte	0xff
	.zero		1


	//   ....[106]....
        /*077c*/ 	.word	0x00003400
        /*0780*/ 	.word	0x00000004
        /*0784*/ 	.word	0x00000000
        /*0788*/ 	.short	0x0101
        /*078a*/ 	.byte	0xff
	.zero		1


	//   ....[107]....
        /*078c*/ 	.word	0x00003420
        /*0790*/ 	.word	0x000000ff
        /*0794*/ 	.word	0x000001c0
        /*0798*/ 	.short	0x010a
        /*079a*/ 	.byte	0x05
	.zero		1


	//   ....[108]....
        /*079c*/ 	.word	0x00003540
        /*07a0*/ 	.word	0x00000000
        /*07a4*/ 	.word	0x000001b0
        /*07a8*/ 	.short	0x010a
        /*07aa*/ 	.byte	0xff
	.zero		1


	//   ....[109]....
        /*07ac*/ 	.word	0x00003650
        /*07b0*/ 	.word	0x00000000
        /*07b4*/ 	.word	0x00000000
        /*07b8*/ 	.short	0x0101
        /*07ba*/ 	.byte	0xff
	.zero		1


	//   ....[110]....
        /*07bc*/ 	.word	0x000036e0
        /*07c0*/ 	.word	0x000000ff
        /*07c4*/ 	.word	0x000001c0
        /*07c8*/ 	.short	0x0106
        /*07ca*/ 	.byte	0x05
	.zero		1


	//   ....[111]....
        /*07cc*/ 	.word	0x00003700
        /*07d0*/ 	.word	0x000000ff
        /*07d4*/ 	.word	0x000001c0
        /*07d8*/ 	.short	0x010a
        /*07da*/ 	.byte	0x05
	.zero		1


	//   ....[112]....
        /*07dc*/ 	.word	0x00003790
        /*07e0*/ 	.word	0x000000ff
        /*07e4*/ 	.word	0x000001c0
        /*07e8*/ 	.short	0x0106
        /*07ea*/ 	.byte	0x04
	.zero		1


	//   ....[113]....
        /*07ec*/ 	.word	0x000037d0
        /*07f0*/ 	.word	0x00000000
        /*07f4*/ 	.word	0x000001c0
        /*07f8*/ 	.short	0x010a
        /*07fa*/ 	.byte	0xff
	.zero		1


	//   ....[114]....
        /*07fc*/ 	.word	0x00003d00
        /*0800*/ 	.word	0x00000000
        /*0804*/ 	.word	0x000001b0
        /*0808*/ 	.short	0x010a
        /*080a*/ 	.byte	0xff
	.zero		1


	//   ....[115]....
        /*080c*/ 	.word	0x00003e00
        /*0810*/ 	.word	0x00000003
        /*0814*/ 	.word	0x00000000
        /*0818*/ 	.short	0x0101
        /*081a*/ 	.byte	0xff
	.zero		1


	//   ....[116]....
        /*081c*/ 	.word	0x00003e10
        /*0820*/ 	.word	0x000000ff
        /*0824*/ 	.word	0x00000000
        /*0828*/ 	.short	0x010a
        /*082a*/ 	.byte	0x06
	.zero		1


	//   ....[117]....
        /*082c*/ 	.word	0x00003e90
        /*0830*/ 	.word	0x000000ff
        /*0834*/ 	.word	0x000001f0
        /*0838*/ 	.short	0x010a
        /*083a*/ 	.byte	0x07
	.zero		1


	//   ....[118]....
        /*083c*/ 	.word	0x00003f70
        /*0840*/ 	.word	0x000000ff
        /*0844*/ 	.word	0x00000000
        /*0848*/ 	.short	0x010a
        /*084a*/ 	.byte	0x06
	.zero		1


	//   ....[119]....
        /*084c*/ 	.word	0x000040a0
        /*0850*/ 	.word	0x000000ff
        /*0854*/ 	.word	0x00000000
        /*0858*/ 	.short	0x010a
        /*085a*/ 	.byte	0x1a
	.zero		1


	//   ....[120]....
        /*085c*/ 	.word	0x00004340
        /*0860*/ 	.word	0x000000ff
        /*0864*/ 	.word	0x00000000
        /*0868*/ 	.short	0x010a
        /*086a*/ 	.byte	0x06
	.zero		1


	//   ....[121]....
        /*086c*/ 	.word	0x000043d0
        /*0870*/ 	.word	0x000000ff
        /*0874*/ 	.word	0x00000000
        /*0878*/ 	.short	0x010a
        /*087a*/ 	.byte	0x06
	.zero		1


	//   ....[122]....
        /*087c*/ 	.word	0x00004460
        /*0880*/ 	.word	0x000000ff
        /*0884*/ 	.word	0x00000000
        /*0888*/ 	.short	0x010a
        /*088a*/ 	.byte	0x06
	.zero		1


	//   ....[123]....
        /*088c*/ 	.word	0x000044f0
        /*0890*/ 	.word	0x000000ff
        /*0894*/ 	.word	0x00000000
        /*0898*/ 	.short	0x010a
        /*089a*/ 	.byte	0x07
	.zero		1


	//   ....[124]....
        /*089c*/ 	.word	0x00004920
        /*08a0*/ 	.word	0x00000000
        /*08a4*/ 	.word	0x000001b0
        /*08a8*/ 	.short	0x010a
        /*08aa*/ 	.byte	0xff
	.zero		1


	//   ....[125]....
        /*08ac*/ 	.word	0x00004a00
        /*08b0*/ 	.word	0x00000000
        /*08b4*/ 	.word	0x00000000
        /*08b8*/ 	.short	0x0101
        /*08ba*/ 	.byte	0xff
	.zero		1


	//   ....[126]....
        /*08bc*/ 	.word	0x00004d20
        /*08c0*/ 	.word	0x000000ff
        /*08c4*/ 	.word	0x000001a8
        /*08c8*/ 	.short	0x010a
        /*08ca*/ 	.byte	0x0d
	.zero		1


	//   ....[127]....
        /*08cc*/ 	.word	0x00004f00
        /*08d0*/ 	.word	0x000000ff
        /*08d4*/ 	.word	0x00000190
        /*08d8*/ 	.short	0x010a
        /*08da*/ 	.byte	0x0e
	.zero		1


	//   ....[128]....
        /*08dc*/ 	.word	0x00005210
        /*08e0*/ 	.word	0x000000ff
        /*08e4*/ 	.word	0x00000180
        /*08e8*/ 	.short	0x010b
        /*08ea*/ 	.byte	0x0e
	.zero		1


	//   ....[129]....
        /*08ec*/ 	.word	0x00005270
        /*08f0*/ 	.word	0x000000ff
        /*08f4*/ 	.word	0x00000000
        /*08f8*/ 	.short	0x0101
        /*08fa*/ 	.byte	0x0f
	.zero		1


	//   ....[130]....
        /*08fc*/ 	.word	0x000052c0
        /*0900*/ 	.word	0x000000ff
        /*0904*/ 	.word	0x00000000
        /*0908*/ 	.short	0x010a
        /*090a*/ 	.byte	0x04
	.zero		1


	//   ....[131]....
        /*090c*/ 	.word	0x00005360
        /*0910*/ 	.word	0x00000000
        /*0914*/ 	.word	0x00000000
        /*0918*/ 	.short	0x010a
        /*091a*/ 	.byte	0xff
	.zero		1


	//   ....[132]....
        /*091c*/ 	.word	0x00005650
        /*0920*/ 	.word	0x00000000
        /*0924*/ 	.word	0x000001b0
        /*0928*/ 	.short	0x010a
        /*092a*/ 	.byte	0xff
	.zero		1


	//   ....[133]....
        /*092c*/ 	.word	0x00005710
        /*0930*/ 	.word	0x00000000
        /*0934*/ 	.word	0x00000000
        /*0938*/ 	.short	0x0101
        /*093a*/ 	.byte	0xff
	.zero		1


	//   ....[134]....
        /*093c*/ 	.word	0x00005ec0
        /*0940*/ 	.word	0x000000ff
        /*0944*/ 	.word	0x00000180
        /*0948*/ 	.short	0x010a
        /*094a*/ 	.byte	0x04
	.zero		1


	//   ....[135]....
        /*094c*/ 	.word	0x00005f40
        /*0950*/ 	.word	0x000000ff
        /*0954*/ 	.word	0x000001d0
        /*0958*/ 	.short	0x010a
        /*095a*/ 	.byte	0x37
	.zero		1


	//   ....[136]....
        /*095c*/ 	.word	0x00005ff0
        /*0960*/ 	.word	0x000000ff
        /*0964*/ 	.word	0x00000180
        /*0968*/ 	.short	0x010a
        /*096a*/ 	.byte	0x04
	.zero		1


	//   ....[137]....
        /*096c*/ 	.word	0x00006120
        /*0970*/ 	.word	0x000000ff
        /*0974*/ 	.word	0x000001d0
        /*0978*/ 	.short	0x010a
        /*097a*/ 	.byte	0x37
	.zero		1


	//   ....[138]....
        /*097c*/ 	.word	0x00006330
        /*0980*/ 	.word	0x000000ff
        /*0984*/ 	.word	0x00000000
        /*0988*/ 	.short	0x0101
        /*098a*/ 	.byte	0x05
	.zero		1


	//   ....[139]....
        /*098c*/ 	.word	0x00006620
        /*0990*/ 	.word	0x000000ff
        /*0994*/ 	.word	0x00000000
        /*0998*/ 	.short	0x0101
        /*099a*/ 	.byte	0x04
	.zero		1


	//   ....[140]....
        /*099c*/ 	.word	0x00006890
        /*09a0*/ 	.word	0x00000003
        /*09a4*/ 	.word	0x00000220
        /*09a8*/ 	.short	0x010a
        /*09aa*/ 	.byte	0xff
	.zero		1


	//   ....[141]....
        /*09ac*/ 	.word	0x000068f0
        /*09b0*/ 	.word	0x00000002
        /*09b4*/ 	.word	0x000000c0
        /*09b8*/ 	.short	0x010a
        /*09ba*/ 	.byte	0xff
	.zero		1


	//   ....[142]....
        /*09bc*/ 	.word	0x00006950
        /*09c0*/ 	.word	0x00000002
        /*09c4*/ 	.word	0x000000c0
        /*09c8*/ 	.short	0x010a
        /*09ca*/ 	.byte	0xff
	.zero		1


	//   ....[143]....
        /*09cc*/ 	.word	0x000069a0
        /*09d0*/ 	.word	0x00000002
        /*09d4*/ 	.word	0x000001b0
        /*09d8*/ 	.short	0x010a
        /*09da*/ 	.byte	0xff
	.zero		1


	//   ....[144]....
        /*09dc*/ 	.word	0x00006a00
        /*09e0*/ 	.word	0x00000000
        /*09e4*/ 	.word	0x00000000
        /*09e8*/ 	.short	0x010a
        /*09ea*/ 	.byte	0xff
	.zero		1


	//   ....[145]....
        /*09ec*/ 	.word	0x00006a60
        /*09f0*/ 	.word	0x00000000
        /*09f4*/ 	.word	0x00000000
        /*09f8*/ 	.short	0x010a
        /*09fa*/ 	.byte	0xff
	.zero		1


	//   ....[146]....
        /*09fc*/ 	.word	0x00006ac0
        /*0a00*/ 	.word	0x00000000
        /*0a04*/ 	.word	0x00000000
        /*0a08*/ 	.short	0x010a
        /*0a0a*/ 	.byte	0xff
	.zero		1


	//   ....[147]....
        /*0a0c*/ 	.word	0x00006b20
        /*0a10*/ 	.word	0x00000000
        /*0a14*/ 	.word	0x00000000
        /*0a18*/ 	.short	0x010a
        /*0a1a*/ 	.byte	0xff
	.zero		1


	//   ....[148]....
        /*0a1c*/ 	.word	0x00006b80
        /*0a20*/ 	.word	0x00000000
        /*0a24*/ 	.word	0x00000000
        /*0a28*/ 	.short	0x010a
        /*0a2a*/ 	.byte	0xff
	.zero		1


	//   ....[149]....
        /*0a2c*/ 	.word	0x00006be0
        /*0a30*/ 	.word	0x00000000
        /*0a34*/ 	.word	0x00000000
        /*0a38*/ 	.short	0x010a
        /*0a3a*/ 	.byte	0xff
	.zero		1


	//   ....[150]....
        /*0a3c*/ 	.word	0x00006c40
        /*0a40*/ 	.word	0x00000000
        /*0a44*/ 	.word	0x00000000
        /*0a48*/ 	.short	0x010a
        /*0a4a*/ 	.byte	0xff
	.zero		1


	//   ....[151]....
        /*0a4c*/ 	.word	0x00006ca0
        /*0a50*/ 	.word	0x00000000
        /*0a54*/ 	.word	0x00000000
        /*0a58*/ 	.short	0x010a
        /*0a5a*/ 	.byte	0xff
	.zero		1


	//   ....[152]....
        /*0a5c*/ 	.word	0x00006d00
        /*0a60*/ 	.word	0x00000000
        /*0a64*/ 	.word	0x00000000
        /*0a68*/ 	.short	0x010a
        /*0a6a*/ 	.byte	0xff
	.zero		1


	//   ....[153]....
        /*0a6c*/ 	.word	0x00006d60
        /*0a70*/ 	.word	0x00000000
        /*0a74*/ 	.word	0x00000000
        /*0a78*/ 	.short	0x010a
        /*0a7a*/ 	.byte	0xff
	.zero		1


	//   ....[154]....
        /*0a7c*/ 	.word	0x00006dc0
        /*0a80*/ 	.word	0x00000000
        /*0a84*/ 	.word	0x00000000
        /*0a88*/ 	.short	0x010a
        /*0a8a*/ 	.byte	0xff
	.zero		1


	//   ....[155]....
        /*0a8c*/ 	.word	0x00006e20
        /*0a90*/ 	.word	0x00000000
        /*0a94*/ 	.word	0x00000000
        /*0a98*/ 	.short	0x010a
        /*0a9a*/ 	.byte	0xff
	.zero		1


	//   ....[156]....
        /*0a9c*/ 	.word	0x00006e80
        /*0aa0*/ 	.word	0x00000000
        /*0aa4*/ 	.word	0x00000000
        /*0aa8*/ 	.short	0x010a
        /*0aaa*/ 	.byte	0xff
	.zero		1


	//   ....[157]....
        /*0aac*/ 	.word	0x00006ee0
        /*0ab0*/ 	.word	0x00000000
        /*0ab4*/ 	.word	0x00000000
        /*0ab8*/ 	.short	0x010a
        /*0aba*/ 	.byte	0xff
	.zero		1


	//   ....[158]....
        /*0abc*/ 	.word	0x00006f40
        /*0ac0*/ 	.word	0x00000000
        /*0ac4*/ 	.word	0x00000000
        /*0ac8*/ 	.short	0x010a
        /*0aca*/ 	.byte	0xff
	.zero		1


	//   ....[159]....
        /*0acc*/ 	.word	0x00006fa0
        /*0ad0*/ 	.word	0x00000000
        /*0ad4*/ 	.word	0x00000000
        /*0ad8*/ 	.short	0x010a
        /*0ada*/ 	.byte	0xff
	.zero		1


	//   ....[160]....
        /*0adc*/ 	.word	0x00007000
        /*0ae0*/ 	.word	0x00000000
        /*0ae4*/ 	.word	0x00000000
        /*0ae8*/ 	.short	0x010a
        /*0aea*/ 	.byte	0xff
	.zero		1


	//   ....[161]....
        /*0aec*/ 	.word	0x00007060
        /*0af0*/ 	.word	0x00000000
        /*0af4*/ 	.word	0x00000000
        /*0af8*/ 	.short	0x010a
        /*0afa*/ 	.byte	0xff
	.zero		1


	//   ....[162]....
        /*0afc*/ 	.word	0x000070c0
        /*0b00*/ 	.word	0x00000000
        /*0b04*/ 	.word	0x00000000
        /*0b08*/ 	.short	0x010a
        /*0b0a*/ 	.byte	0xff
	.zero		1


	//   ....[163]....
        /*0b0c*/ 	.word	0x00007120
        /*0b10*/ 	.word	0x00000000
        /*0b14*/ 	.word	0x00000000
        /*0b18*/ 	.short	0x010a
        /*0b1a*/ 	.byte	0xff
	.zero		1


	//   ....[164]....
        /*0b1c*/ 	.word	0x00007180
        /*0b20*/ 	.word	0x00000000
        /*0b24*/ 	.word	0x00000000
        /*0b28*/ 	.short	0x010a
        /*0b2a*/ 	.byte	0xff
	.zero		1


	//   ....[165]....
        /*0b2c*/ 	.word	0x000071e0
        /*0b30*/ 	.word	0x00000000
        /*0b34*/ 	.word	0x00000000
        /*0b38*/ 	.short	0x010a
        /*0b3a*/ 	.byte	0xff
	.zero		1


	//   ....[166]....
        /*0b3c*/ 	.word	0x00007240
        /*0b40*/ 	.word	0x00000000
        /*0b44*/ 	.word	0x00000000
        /*0b48*/ 	.short	0x010a
        /*0b4a*/ 	.byte	0xff
	.zero		1


	//   ....[167]....
        /*0b4c*/ 	.word	0x00007290
        /*0b50*/ 	.word	0x00000000
        /*0b54*/ 	.word	0x00000210
        /*0b58*/ 	.short	0x010a
        /*0b5a*/ 	.byte	0xff
	.zero		1


	//   ....[168]....
        /*0b5c*/ 	.word	0x000072f0
        /*0b60*/ 	.word	0x00000000
        /*0b64*/ 	.word	0x000001c0
        /*0b68*/ 	.short	0x010a
        /*0b6a*/ 	.byte	0xff
	.zero		1


	//   ....[169]....
        /*0b6c*/ 	.word	0x00007340
        /*0b70*/ 	.word	0x00000000
        /*0b74*/ 	.word	0x000001b0
        /*0b78*/ 	.short	0x010a
        /*0b7a*/ 	.byte	0xff
	.zero		1


	//   ....[170]....
        /*0b7c*/ 	.word	0x000073a0
        /*0b80*/ 	.word	0x00000000
        /*0b84*/ 	.word	0x000001c0
        /*0b88*/ 	.short	0x010a
        /*0b8a*/ 	.byte	0xff
	.zero		1


	//   ....[171]....
        /*0b8c*/ 	.word	0x000073f0
        /*0b90*/ 	.word	0x00000000
        /*0b94*/ 	.word	0x000001b0
        /*0b98*/ 	.short	0x010a
        /*0b9a*/ 	.byte	0xff
	.zero		1


	//   ....[172]....
        /*0b9c*/ 	.word	0x00007450
        /*0ba0*/ 	.word	0x00000003
        /*0ba4*/ 	.word	0x000001f0
        /*0ba8*/ 	.short	0x010a
        /*0baa*/ 	.byte	0xff
	.zero		1


	//   ....[173]....
        /*0bac*/ 	.word	0x000074b0
        /*0bb0*/ 	.word	0x00000000
        /*0bb4*/ 	.word	0x00000000
        /*0bb8*/ 	.short	0x010a
        /*0bba*/ 	.byte	0xff
	.zero		1


	//   ....[174]....
        /*0bbc*/ 	.word	0x00007510
        /*0bc0*/ 	.word	0x00000000
        /*0bc4*/ 	.word	0x00000000
        /*0bc8*/ 	.short	0x010a
        /*0bca*/ 	.byte	0xff
	.zero		1


	//   ....[175]....
        /*0bcc*/ 	.word	0x00007570
        /*0bd0*/ 	.word	0x00000000
        /*0bd4*/ 	.word	0x00000000
        /*0bd8*/ 	.short	0x010a
        /*0bda*/ 	.byte	0xff
	.zero		1


	//   ....[176]....
        /*0bdc*/ 	.word	0x000075d0
        /*0be0*/ 	.word	0x00000000
        /*0be4*/ 	.word	0x00000000
        /*0be8*/ 	.short	0x010a
        /*0bea*/ 	.byte	0xff
	.zero		1


	//   ....[177]....
        /*0bec*/ 	.word	0x00007630
        /*0bf0*/ 	.word	0x00000000
        /*0bf4*/ 	.word	0x00000000
        /*0bf8*/ 	.short	0x010a
        /*0bfa*/ 	.byte	0xff
	.zero		1


	//   ....[178]....
        /*0bfc*/ 	.word	0x00007680
        /*0c00*/ 	.word	0x00000000
        /*0c04*/ 	.word	0x000001b0
        /*0c08*/ 	.short	0x010a
        /*0c0a*/ 	.byte	0xff
	.zero		1


	//   ....[179]....
        /*0c0c*/ 	.word	0x000076e0
        /*0c10*/ 	.word	0x00000000
        /*0c14*/ 	.word	0x000001a8
        /*0c18*/ 	.short	0x010a
        /*0c1a*/ 	.byte	0xff
	.zero		1


	//   ....[180]....
        /*0c1c*/ 	.word	0x00007740
        /*0c20*/ 	.word	0x00000003
        /*0c24*/ 	.word	0x00000190
        /*0c28*/ 	.short	0x010a
        /*0c2a*/ 	.byte	0xff
	.zero		1


	//   ....[181]....
        /*0c2c*/ 	.word	0x000077a0
        /*0c30*/ 	.word	0x00000000
        /*0c34*/ 	.word	0x00000000
        /*0c38*/ 	.short	0x010a
        /*0c3a*/ 	.byte	0xff
	.zero		1


	//   ....[182]....
        /*0c3c*/ 	.word	0x000077f0
        /*0c40*/ 	.word	0x00000000
        /*0c44*/ 	.word	0x000001b0
        /*0c48*/ 	.short	0x010a
        /*0c4a*/ 	.byte	0xff
	.zero		1


	//   ....[183]....
        /*0c4c*/ 	.word	0x00007850
        /*0c50*/ 	.word	0x00000000
        /*0c54*/ 	.word	0x00000180
        /*0c58*/ 	.short	0x010a
        /*0c5a*/ 	.byte	0xff
	.zero		1


	//   ....[184]....
        /*0c5c*/ 	.word	0x000078b0
        /*0c60*/ 	.word	0x00000003
        /*0c64*/ 	.word	0x000001d0
        /*0c68*/ 	.short	0x010a
        /*0c6a*/ 	.byte	0xff
	.zero		1


	//----- nvinfo : EIATTR_NUM_MBARRIERS
	.align		4
.L_44:
        /*0c6c*/ 	.byte	0x03, 0x38
        /*0c6e*/ 	.short	0x0046


	//----- nvinfo : EIATTR_EXIT_INSTR_OFFSETS
	.align		4
        /*0c70*/ 	.byte	0x04, 0x1c
        /*0c72*/ 	.short	(.L_46 - .L_45)


	//   ....[0]....
.L_45:
        /*0c74*/ 	.word	0x000032b0


	//   ....[1]....
        /*0c78*/ 	.word	0x000037a0


	//   ....[2]....
        /*0c7c*/ 	.word	0x00003800


	//   ....[3]....
        /*0c80*/ 	.word	0x00004750


	//   ....[4]....
        /*0c84*/ 	.word	0x00005390


	//   ....[5]....
        /*0c88*/ 	.word	0x000053d0


	//   ....[6]....
        /*0c8c*/ 	.word	0x000067c0


	//   ....[7]....
        /*0c90*/ 	.word	0x00006830


	//   ....[8]....
        /*0c94*/ 	.word	0x00006860


	//   ....[9]....
        /*0c98*/ 	.word	0x00006880


	//----- nvinfo : EIATTR_MAX_THREADS
	.align		4
.L_46:
        /*0c9c*/ 	.byte	0x04, 0x05
        /*0c9e*/ 	.short	(.L_48 - .L_47)
.L_47:
        /*0ca0*/ 	.word	0x00000100
        /*0ca4*/ 	.word	0x00000001
        /*0ca8*/ 	.word	0x00000001


	//----- nvinfo : EIATTR_CRS_STACK_SIZE
	.align		4
.L_48:
        /*0cac*/ 	.byte	0x04, 0x1e
        /*0cae*/ 	.short	(.L_50 - .L_49)
.L_49:
        /*0cb0*/ 	.word	0x00000000


	//----- nvinfo : EIATTR_CBANK_PARAM_SIZE
	.align		4
.L_50:
        /*0cb4*/ 	.byte	0x03, 0x19
        /*0cb6*/ 	.short	0x0800


	//----- nvinfo : EIATTR_PARAM_CBANK
	.align		4
        /*0cb8*/ 	.byte	0x04, 0x0a
        /*0cba*/ 	.short	(.L_52 - .L_51)
	.align		4
.L_51:
        /*0cbc*/ 	.word	index@(.nv.constant0._ZN7cutlass13device_kernelINS_4gemm6kernel13GemmUniversalIN4cute5tupleIJiiiiEEENS1_10collective13CollectiveMmaINS1_35MainloopSm100TmaUmmaWarpSpecializedILi24ELi2ELi4ENS5_IJNS4_1CILi1EEESB_SB_EEEEENS5_IJNSA_ILi64EEENSA_ILi8EEESE_EEENS_6half_tENS5_IJSB_llEEESH_NS5_IJlSB_lEEENS4_8TiledMMAINS4_8MMA_AtomIJNS4_20SM100_MMA_F16BF16_SSISH_SH_fLi64ELi8ELNS4_4UMMA5MajorE1ELSO_0ELNSN_7ScaleInE0ELSP_0EEEEEENS4_6LayoutISC_NS5_IJNSA_ILi0EEEST_ST_EEEEENS5_IJNS4_10UnderscoreESW_SW_EEEEENS4_13SM90_TMA_LOADENS4_14ComposedLayoutINS4_7SwizzleILi3ELi4ELi3EEENS4_18smem_ptr_flag_bitsILi16EEENSS_INS5_IJSE_SF_EEENS5_IJSB_SE_EEEEEEEvNS4_8identityESZ_NS10_IS12_S14_NSS_INS5_IJSF_SE_EEENS5_IJSE_SB_EEEEEEEvS19_EENS_8epilogue10collective18CollectiveEpilogueINS1F_23Sm100TmaWarpSpecializedILi2ELi1ELi4ELb1ELb0EEEJSG_NS5_IJNSS_ISE_SB_EENSS_ISF_SB_EEEEESH_SJ_SH_SJ_NS1F_6fusion15FusionCallbacksIS1J_NS1N_17LinearCombinationISH_fSH_fLNS_15FloatRoundStyleE2EEESG_S1M_JEEENS4_5SM1004TMEM4LOAD26SM100_TMEM_LOAD_16dp256b1xESZ_NS10_INS11_ILi0ELi4ELi3EEES14_NSS_INS5_IJSF_SF_EEENS5_IJSF_SB_EEEEEEENS4_17SM75_U32x2_LDSM_NENS4_14SM90_TMA_STOREES21_NS4_17SM90_U32x2_STSM_NENS4_39AutoVectorizingCopyWithAssumedAlignmentILi128EEEEEEvvEEEEvNT_6ParamsE)
        /*0cc0*/ 	.short	0x0380
        /*0cc2*/ 	.short	0x0800


	//----- nvinfo : EIATTR_SW_WAR
	.align		4
.L_52:
        /*0cc4*/ 	.byte	0x04, 0x36
        /*0cc6*/ 	.short	(.L_54 - .L_53)
.L_53:
        /*0cc8*/ 	.word	0x00000008
.L_54:


//--------------------- .nv.callgraph             --------------------------
	.section	.nv.callgraph,"",@"SHT_CUDA_CALLGRAPH"
	.align	4
	.sectionentsize	8
	.align		4
        /*0000*/ 	.word	0x00000000
	.align		4
        /*0004*/ 	.word	0xffffffff
	.align		4
        /*0008*/ 	.word	index@(_ZN7cutlass13device_kernelINS_4gemm6kernel13GemmUniversalIN4cute5tupleIJiiiiEEENS1_10collective13CollectiveMmaINS1_35MainloopSm100TmaUmmaWarpSpecializedILi24ELi2ELi4ENS5_IJNS4_1CILi1EEESB_SB_EEEEENS5_IJNSA_ILi64EEENSA_ILi8EEESE_EEENS_6half_tENS5_IJSB_llEEESH_NS5_IJlSB_lEEENS4_8TiledMMAINS4_8MMA_AtomIJNS4_20SM100_MMA_F16BF16_SSISH_SH_fLi64ELi8ELNS4_4UMMA5MajorE1ELSO_0ELNSN_7ScaleInE0ELSP_0EEEEEENS4_6LayoutISC_NS5_IJNSA_ILi0EEEST_ST_EEEEENS5_IJNS4_10UnderscoreESW_SW_EEEEENS4_13SM90_TMA_LOADENS4_14ComposedLayoutINS4_7SwizzleILi3ELi4ELi3EEENS4_18smem_ptr_flag_bitsILi16EEENSS_INS5_IJSE_SF_EEENS5_IJSB_SE_EEEEEEEvNS4_8identityESZ_NS10_IS12_S14_NSS_INS5_IJSF_SE_EEENS5_IJSE_SB_EEEEEEEvS19_EENS_8epilogue10collective18CollectiveEpilogueINS1F_23Sm100TmaWarpSpecializedILi2ELi1ELi4ELb1ELb0EEEJSG_NS5_IJNSS_ISE_SB_EENSS_ISF_SB_EEEEESH_SJ_SH_SJ_NS1F_6fusion15FusionCallbacksIS1J_NS1N_17LinearCombinationISH_fSH_fLNS_15FloatRoundStyleE2EEESG_S1M_JEEENS4_5SM1004TMEM4LOAD26SM100_TMEM_LOAD_16dp256b1xESZ_NS10_INS11_ILi0ELi4ELi3EEES14_NSS_INS5_IJSF_SF_EEENS5_IJSF_SB_EEEEEEENS4_17SM75_U32x2_LDSM_NENS4_14SM90_TMA_STOREES21_NS4_17SM90_U32x2_STSM_NENS4_39AutoVectorizingCopyWithAssumedAlignmentILi128EEEEEEvvEEEEvNT_6ParamsE)
	.align		4
        /*000c*/ 	.word	index@(__assertfail)
	.align		4
        /*0010*/ 	.word	0x00000000
	.align		4
        /*0014*/ 	.word	0xfffffffe
	.align		4
        /*0018*/ 	.word	0x00000000
	.align		4
        /*001c*/ 	.word	0xfffffffd
	.align		4
        /*0020*/ 	.word	0x00000000
	.align		4
        /*0024*/ 	.word	0xfffffffc


//--------------------- .nv.constant4             --------------------------
	.section	.nv.constant4,"a",@progbits
	.align	8
	.align		8
.nv.constant4:
        /*0000*/ 	.dword	__assertfail
	.align		8
        /*0008*/ 	.dword	__unnamed_1
	.align		8
        /*0010*/ 	.dword	_ZN39_INTERNAL_b7012fc9_4_k_cu_20eafa7c_27624cuda3std3__45__cpo5beginE
	.align		8
        /*0018*/ 	.dword	_ZN39_INTERNAL_b7012fc9_4_k_cu_20eafa7c_27624cuda3std3__45__cpo3endE
	.align		8
        /*0020*/ 	.dword	_ZN39_INTERNAL_b7012fc9_4_k_cu_20eafa7c_27624cuda3std3__45__cpo6cbeginE
	.align		8
        /*0028*/ 	.dword	_ZN39_INTERNAL_b7012fc9_4_k_cu_20eafa7c_27624cuda3std3__45__cpo4cendE
	.align		8
        /*0030*/ 	.dword	_ZN39_INTERNAL_b7012fc9_4_k_cu_20eafa7c_27624cuda3std3__441_GLOBAL__N__b7012fc9_4_k_cu_20eafa7c_27626ignoreE
	.align		8
        /*0038*/ 	.dword	_ZN39_INTERNAL_b7012fc9_4_k_cu_20eafa7c_27624cuda3std3__419piecewise_constructE
	.align		8
        /*0040*/ 	.dword	_ZN39_INTERNAL_b7012fc9_4_k_cu_20eafa7c_27624cuda3std3__48in_placeE
	.align		8
        /*0048*/ 	.dword	_ZN39_INTERNAL_b7012fc9_4_k_cu_20eafa7c_27624cuda3std6ranges3__45__cpo4swapE
	.align		8
        /*0050*/ 	.dword	_ZN39_INTERNAL_b7012fc9_4_k_cu_20eafa7c_27624cuda3std6ranges3__45__cpo9iter_moveE
	.align		8
        /*0058*/ 	.dword	_ZN39_INTERNAL_b7012fc9_4_k_cu_20eafa7c_27624cute7productE
	.align		8
        /*0060*/ 	.dword	_ZN39_INTERNAL_b7012fc9_4_k_cu_20eafa7c_27624cute1_E
	.align		8
        /*0068*/ 	.dword	$str$25
	.align		8
        /*0070*/ 	.dword	$str$26


//--------------------- .text._ZN7cutlass13device_kernelINS_4gemm6kernel13GemmUniversalIN4cute5tupleIJiiiiEEENS1_10collective13CollectiveMmaINS1_35MainloopSm100TmaUmmaWarpSpecializedILi24ELi2ELi4ENS5_IJNS4_1CILi1EEESB_SB_EEEEENS5_IJNSA_ILi64EEENSA_ILi8EEESE_EEENS_6half_tENS5_IJSB_llEEESH_NS5_IJlSB_lEEENS4_8TiledMMAINS4_8MMA_AtomIJNS4_20SM100_MMA_F16BF16_SSISH_SH_fLi64ELi8ELNS4_4UMMA5MajorE1ELSO_0ELNSN_7ScaleInE0ELSP_0EEEEEENS4_6LayoutISC_NS5_IJNSA_ILi0EEEST_ST_EEEEENS5_IJNS4_10UnderscoreESW_SW_EEEEENS4_13SM90_TMA_LOADENS4_14ComposedLayoutINS4_7SwizzleILi3ELi4ELi3EEENS4_18smem_ptr_flag_bitsILi16EEENSS_INS5_IJSE_SF_EEENS5_IJSB_SE_EEEEEEEvNS4_8identityESZ_NS10_IS12_S14_NSS_INS5_IJSF_SE_EEENS5_IJSE_SB_EEEEEEEvS19_EENS_8epilogue10collective18CollectiveEpilogueINS1F_23Sm100TmaWarpSpecializedILi2ELi1ELi4ELb1ELb0EEEJSG_NS5_IJNSS_ISE_SB_EENSS_ISF_SB_EEEEESH_SJ_SH_SJ_NS1F_6fusion15FusionCallbacksIS1J_NS1N_17LinearCombinationISH_fSH_fLNS_15FloatRoundStyleE2EEESG_S1M_JEEENS4_5SM1004TMEM4LOAD26SM100_TMEM_LOAD_16dp256b1xESZ_NS10_INS11_ILi0ELi4ELi3EEES14_NSS_INS5_IJSF_SF_EEENS5_IJSF_SB_EEEEEEENS4_17SM75_U32x2_LDSM_NENS4_14SM90_TMA_STOREES21_NS4_17SM90_U32x2_STSM_NENS4_39AutoVectorizingCopyWithAssumedAlignmentILi128EEEEEEvvEEEEvNT_6ParamsE --------------------------
	.section	.text._ZN7cutlass13device_kernelINS_4gemm6kernel13GemmUniversalIN4cute5tupleIJiiiiEEENS1_10collective13CollectiveMmaINS1_35MainloopSm100TmaUmmaWarpSpecializedILi24ELi2ELi4ENS5_IJNS4_1CILi1EEESB_SB_EEEEENS5_IJNSA_ILi64EEENSA_ILi8EEESE_EEENS_6half_tENS5_IJSB_llEEESH_NS5_IJlSB_lEEENS4_8TiledMMAINS4_8MMA_AtomIJNS4_20SM100_MMA_F16BF16_SSISH_SH_fLi64ELi8ELNS4_4UMMA5MajorE1ELSO_0ELNSN_7ScaleInE0ELSP_0EEEEEENS4_6LayoutISC_NS5_IJNSA_ILi0EEEST_ST_EEEEENS5_IJNS4_10UnderscoreESW_SW_EEEEENS4_13SM90_TMA_LOADENS4_14ComposedLayoutINS4_7SwizzleILi3ELi4ELi3EEENS4_18smem_ptr_flag_bitsILi16EEENSS_INS5_IJSE_SF_EEENS5_IJSB_SE_EEEEEEEvNS4_8identityESZ_NS10_IS12_S14_NSS_INS5_IJSF_SE_EEENS5_IJSE_SB_EEEEEEEvS19_EENS_8epilogue10collective18CollectiveEpilogueINS1F_23Sm100TmaWarpSpecializedILi2ELi1ELi4ELb1ELb0EEEJSG_NS5_IJNSS_ISE_SB_EENSS_ISF_SB_EEEEESH_SJ_SH_SJ_NS1F_6fusion15FusionCallbacksIS1J_NS1N_17LinearCombinationISH_fSH_fLNS_15FloatRoundStyleE2EEESG_S1M_JEEENS4_5SM1004TMEM4LOAD26SM100_TMEM_LOAD_16dp256b1xESZ_NS10_INS11_ILi0ELi4ELi3EEES14_NSS_INS5_IJSF_SF_EEENS5_IJSF_SB_EEEEEEENS4_17SM75_U32x2_LDSM_NENS4_14SM90_TMA_STOREES21_NS4_17SM90_U32x2_STSM_NENS4_39AutoVectorizingCopyWithAssumedAlignmentILi128EEEEEEvvEEEEvNT_6ParamsE,"ax",@progbits
	.align	128
.text._ZN7cutlass13device_kernelINS_4gemm6kernel13GemmUniversalIN4cute5tupleIJiiiiEEENS1_10collective13CollectiveMmaINS1_35MainloopSm100TmaUmmaWarpSpecializedILi24ELi2ELi4ENS5_IJNS4_1CILi1EEESB_SB_EEEEENS5_IJNSA_ILi64EEENSA_ILi8EEESE_EEENS_6half_tENS5_IJSB_llEEESH_NS5_IJlSB_lEEENS4_8TiledMMAINS4_8MMA_AtomIJNS4_20SM100_MMA_F16BF16_SSISH_SH_fLi64ELi8ELNS4_4UMMA5MajorE1ELSO_0ELNSN_7ScaleInE0ELSP_0EEEEEENS4_6LayoutISC_NS5_IJNSA_ILi0EEEST_ST_EEEEENS5_IJNS4_10UnderscoreESW_SW_EEEEENS4_13SM90_TMA_LOADENS4_14ComposedLayoutINS4_7SwizzleILi3ELi4ELi3EEENS4_18smem_ptr_flag_bitsILi16EEENSS_INS5_IJSE_SF_EEENS5_IJSB_SE_EEEEEEEvNS4_8identityESZ_NS10_IS12_S14_NSS_INS5_IJSF_SE_EEENS5_IJSE_SB_EEEEEEEvS19_EENS_8epilogue10collective18CollectiveEpilogueINS1F_23Sm100TmaWarpSpecializedILi2ELi1ELi4ELb1ELb0EEEJSG_NS5_IJNSS_ISE_SB_EENSS_ISF_SB_EEEEESH_SJ_SH_SJ_NS1F_6fusion15FusionCallbacksIS1J_NS1N_17LinearCombinationISH_fSH_fLNS_15FloatRoundStyleE2EEESG_S1M_JEEENS4_5SM1004TMEM4LOAD26SM100_TMEM_LOAD_16dp256b1xESZ_NS10_INS11_ILi0ELi4ELi3EEES14_NSS_INS5_IJSF_SF_EEENS5_IJSF_SB_EEEEEEENS4_17SM75_U32x2_LDSM_NENS4_14SM90_TMA_STOREES21_NS4_17SM90_U32x2_STSM_NENS4_39AutoVectorizingCopyWithAssumedAlignmentILi128EEEEEEvvEEEEvNT_6ParamsE:
        .type           _ZN7cutlass13device_kernelINS_4gemm6kernel13GemmUniversalIN4cute5tupleIJiiiiEEENS1_10collective13CollectiveMmaINS1_35MainloopSm100TmaUmmaWarpSpecializedILi24ELi2ELi4ENS5_IJNS4_1CILi1EEESB_SB_EEEEENS5_IJNSA_ILi64EEENSA_ILi8EEESE_EEENS_6half_tENS5_IJSB_llEEESH_NS5_IJlSB_lEEENS4_8TiledMMAINS4_8MMA_AtomIJNS4_20SM100_MMA_F16BF16_SSISH_SH_fLi64ELi8ELNS4_4UMMA5MajorE1ELSO_0ELNSN_7ScaleInE0ELSP_0EEEEEENS4_6LayoutISC_NS5_IJNSA_ILi0EEEST_ST_EEEEENS5_IJNS4_10UnderscoreESW_SW_EEEEENS4_13SM90_TMA_LOADENS4_14ComposedLayoutINS4_7SwizzleILi3ELi4ELi3EEENS4_18smem_ptr_flag_bitsILi16EEENSS_INS5_IJSE_SF_EEENS5_IJSB_SE_EEEEEEEvNS4_8identityESZ_NS10_IS12_S14_NSS_INS5_IJSF_SE_EEENS5_IJSE_SB_EEEEEEEvS19_EENS_8epilogue10collective18CollectiveEpilogueINS1F_23Sm100TmaWarpSpecializedILi2ELi1ELi4ELb1ELb0EEEJSG_NS5_IJNSS_ISE_SB_EENSS_ISF_SB_EEEEESH_SJ_SH_SJ_NS1F_6fusion15FusionCallbacksIS1J_NS1N_17LinearCombinationISH_fSH_fLNS_15FloatRoundStyleE2EEESG_S1M_JEEENS4_5SM1004TMEM4LOAD26SM100_TMEM_LOAD_16dp256b1xESZ_NS10_INS11_ILi0ELi4ELi3EEES14_NSS_INS5_IJSF_SF_EEENS5_IJSF_SB_EEEEEEENS4_17SM75_U32x2_LDSM_NENS4_14SM90_TMA_STOREES21_NS4_17SM90_U32x2_STSM_NENS4_39AutoVectorizingCopyWithAssumedAlignmentILi128EEEEEEvvEEEEvNT_6ParamsE,@function
        .size           _ZN7cutlass13device_kernelINS_4gemm6kernel13GemmUniversalIN4cute5tupleIJiiiiEEENS1_10collective13CollectiveMmaINS1_35MainloopSm100TmaUmmaWarpSpecializedILi24ELi2ELi4ENS5_IJNS4_1CILi1EEESB_SB_EEEEENS5_IJNSA_ILi64EEENSA_ILi8EEESE_EEENS_6half_tENS5_IJSB_llEEESH_NS5_IJlSB_lEEENS4_8TiledMMAINS4_8MMA_AtomIJNS4_20SM100_MMA_F16BF16_SSISH_SH_fLi64ELi8ELNS4_4UMMA5MajorE1ELSO_0ELNSN_7ScaleInE0ELSP_0EEEEEENS4_6LayoutISC_NS5_IJNSA_ILi0EEEST_ST_EEEEENS5_IJNS4_10UnderscoreESW_SW_EEEEENS4_13SM90_TMA_LOADENS4_14ComposedLayoutINS4_7SwizzleILi3ELi4ELi3EEENS4_18smem_ptr_flag_bitsILi16EEENSS_INS5_IJSE_SF_EEENS5_IJSB_SE_EEEEEEEvNS4_8identityESZ_NS10_IS12_S14_NSS_INS5_IJSF_SE_EEENS5_IJSE_SB_EEEEEEEvS19_EENS_8epilogue10collective18CollectiveEpilogueINS1F_23Sm100TmaWarpSpecializedILi2ELi1ELi4ELb1ELb0EEEJSG_NS5_IJNSS_ISE_SB_EENSS_ISF_SB_EEEEESH_SJ_SH_SJ_NS1F_6fusion15FusionCallbacksIS1J_NS1N_17LinearCombinationISH_fSH_fLNS_15FloatRoundStyleE2EEESG_S1M_JEEENS4_5SM1004TMEM4LOAD26SM100_TMEM_LOAD_16dp256b1xESZ_NS10_INS11_ILi0ELi4ELi3EEES14_NSS_INS5_IJSF_SF_EEENS5_IJSF_SB_EEEEEEENS4_17SM75_U32x2_LDSM_NENS4_14SM90_TMA_STOREES21_NS4_17SM90_U32x2_STSM_NENS4_39AutoVectorizingCopyWithAssumedAlignmentILi128EEEEEEvvEEEEvNT_6ParamsE,(.L_x_195 - _ZN7cutlass13device_kernelINS_4gemm6kernel13GemmUniversalIN4cute5tupleIJiiiiEEENS1_10collective13CollectiveMmaINS1_35MainloopSm100TmaUmmaWarpSpecializedILi24ELi2ELi4ENS5_IJNS4_1CILi1EEESB_SB_EEEEENS5_IJNSA_ILi64EEENSA_ILi8EEESE_EEENS_6half_tENS5_IJSB_llEEESH_NS5_IJlSB_lEEENS4_8TiledMMAINS4_8MMA_AtomIJNS4_20SM100_MMA_F16BF16_SSISH_SH_fLi64ELi8ELNS4_4UMMA5MajorE1ELSO_0ELNSN_7ScaleInE0ELSP_0EEEEEENS4_6LayoutISC_NS5_IJNSA_ILi0EEEST_ST_EEEEENS5_IJNS4_10UnderscoreESW_SW_EEEEENS4_13SM90_TMA_LOADENS4_14ComposedLayoutINS4_7SwizzleILi3ELi4ELi3EEENS4_18smem_ptr_flag_bitsILi16EEENSS_INS5_IJSE_SF_EEENS5_IJSB_SE_EEEEEEEvNS4_8identityESZ_NS10_IS12_S14_NSS_INS5_IJSF_SE_EEENS5_IJSE_SB_EEEEEEEvS19_EENS_8epilogue10collective18CollectiveEpilogueINS1F_23Sm100TmaWarpSpecializedILi2ELi1ELi4ELb1ELb0EEEJSG_NS5_IJNSS_ISE_SB_EENSS_ISF_SB_EEEEESH_SJ_SH_SJ_NS1F_6fusion15FusionCallbacksIS1J_NS1N_17LinearCombinationISH_fSH_fLNS_15FloatRoundStyleE2EEESG_S1M_JEEENS4_5SM1004TMEM4LOAD26SM100_TMEM_LOAD_16dp256b1xESZ_NS10_INS11_ILi0ELi4ELi3EEES14_NSS_INS5_IJSF_SF_EEENS5_IJSF_SB_EEEEEEENS4_17SM75_U32x2_LDSM_NENS4_14SM90_TMA_STOREES21_NS4_17SM90_U32x2_STSM_NENS4_39AutoVectorizingCopyWithAssumedAlignmentILi128EEEEEEvvEEEEvNT_6ParamsE)
        .other          _ZN7cutlass13device_kernelINS_4gemm6kernel13GemmUniversalIN4cute5tupleIJiiiiEEENS1_10collective13CollectiveMmaINS1_35MainloopSm100TmaUmmaWarpSpecializedILi24ELi2ELi4ENS5_IJNS4_1CILi1EEESB_SB_EEEEENS5_IJNSA_ILi64EEENSA_ILi8EEESE_EEENS_6half_tENS5_IJSB_llEEESH_NS5_IJlSB_lEEENS4_8TiledMMAINS4_8MMA_AtomIJNS4_20SM100_MMA_F16BF16_SSISH_SH_fLi64ELi8ELNS4_4UMMA5MajorE1ELSO_0ELNSN_7ScaleInE0ELSP_0EEEEEENS4_6LayoutISC_NS5_IJNSA_ILi0EEEST_ST_EEEEENS5_IJNS4_10UnderscoreESW_SW_EEEEENS4_13SM90_TMA_LOADENS4_14ComposedLayoutINS4_7SwizzleILi3ELi4ELi3EEENS4_18smem_ptr_flag_bitsILi16EEENSS_INS5_IJSE_SF_EEENS5_IJSB_SE_EEEEEEEvNS4_8identityESZ_NS10_IS12_S14_NSS_INS5_IJSF_SE_EEENS5_IJSE_SB_EEEEEEEvS19_EENS_8epilogue10collective18CollectiveEpilogueINS1F_23Sm100TmaWarpSpecializedILi2ELi1ELi4ELb1ELb0EEEJSG_NS5_IJNSS_ISE_SB_EENSS_ISF_SB_EEEEESH_SJ_SH_SJ_NS1F_6fusion15FusionCallbacksIS1J_NS1N_17LinearCombinationISH_fSH_fLNS_15FloatRoundStyleE2EEESG_S1M_JEEENS4_5SM1004TMEM4LOAD26SM100_TMEM_LOAD_16dp256b1xESZ_NS10_INS11_ILi0ELi4ELi3EEES14_NSS_INS5_IJSF_SF_EEENS5_IJSF_SB_EEEEEEENS4_17SM75_U32x2_LDSM_NENS4_14SM90_TMA_STOREES21_NS4_17SM90_U32x2_STSM_NENS4_39AutoVectorizingCopyWithAssumedAlignmentILi128EEEEEEvvEEEEvNT_6ParamsE,@"STO_CUDA_ENTRY STV_DEFAULT"
_ZN7cutlass13device_kernelINS_4gemm6kernel13GemmUniversalIN4cute5tupleIJiiiiEEENS1_10collective13CollectiveMmaINS1_35MainloopSm100TmaUmmaWarpSpecializedILi24ELi2ELi4ENS5_IJNS4_1CILi1EEESB_SB_EEEEENS5_IJNSA_ILi64EEENSA_ILi8EEESE_EEENS_6half_tENS5_IJSB_llEEESH_NS5_IJlSB_lEEENS4_8TiledMMAINS4_8MMA_AtomIJNS4_20SM100_MMA_F16BF16_SSISH_SH_fLi64ELi8ELNS4_4UMMA5MajorE1ELSO_0ELNSN_7ScaleInE0ELSP_0EEEEEENS4_6LayoutISC_NS5_IJNSA_ILi0EEEST_ST_EEEEENS5_IJNS4_10UnderscoreESW_SW_EEEEENS4_13SM90_TMA_LOADENS4_14ComposedLayoutINS4_7SwizzleILi3ELi4ELi3EEENS4_18smem_ptr_flag_bitsILi16EEENSS_INS5_IJSE_SF_EEENS5_IJSB_SE_EEEEEEEvNS4_8identityESZ_NS10_IS12_S14_NSS_INS5_IJSF_SE_EEENS5_IJSE_SB_EEEEEEEvS19_EENS_8epilogue10collective18CollectiveEpilogueINS1F_23Sm100TmaWarpSpecializedILi2ELi1ELi4ELb1ELb0EEEJSG_NS5_IJNSS_ISE_SB_EENSS_ISF_SB_EEEEESH_SJ_SH_SJ_NS1F_6fusion15FusionCallbacksIS1J_NS1N_17LinearCombinationISH_fSH_fLNS_15FloatRoundStyleE2EEESG_S1M_JEEENS4_5SM1004TMEM4LOAD26SM100_TMEM_LOAD_16dp256b1xESZ_NS10_INS11_ILi0ELi4ELi3EEES14_NSS_INS5_IJSF_SF_EEENS5_IJSF_SB_EEEEEEENS4_17SM75_U32x2_LDSM_NENS4_14SM90_TMA_STOREES21_NS4_17SM90_U32x2_STSM_NENS4_39AutoVectorizingCopyWithAssumedAlignmentILi128EEEEEEvvEEEEvNT_6ParamsE:
[----:B------:R-:W1:Y:S01]  /*0000*/  LDC R1, c[0x0][0x37c] ;  /* 0x0000df00ff017b82 */ /* 0x000e620000000800 */
[----:B------:R-:W2:Y:S01]  /*0010*/  S2R R52, SR_TID.X ;  /* 0x0000000000347919 */ /* 0x000ea20000002100 */
[----:B------:R-:W3:Y:S01]  /*0020*/  LDCU.64 UR4, c[0x0][0x890] ;  /* 0x00011200ff0477ac */ /* 0x000ee20008000a00 */
[----:B------:R-:W-:Y:S02]  /*0030*/  PRMT R42, RZ, 0x7610, R42 ;  /* 0x00007610ff2a7816 */ /* 0x000fe4000000002a */
[----:B------:R-:W-:Y:S01]  /*0040*/  ELECT P5, URZ, PT ;  /* 0x0000000000ff782f */ /* 0x000fe200038a0000 */
[----:B------:R-:W4:Y:S01]  /*0050*/  LDCU.64 UR44, c[0x0][0x358] ;  /* 0x00006b00ff2c77ac */ /* 0x000f220008000a00 */
[----:B---3--:R-:W-:-:S04]  /*0060*/  UISETP.NE.U32.AND UP0, UPT, UR4, URZ, UPT ;  /* 0x000000ff0400728c */ /* 0x008fc8000bf05070 */
[----:B------:R-:W-:Y:S01]  /*0070*/  UISETP.NE.AND.EX UP0, UPT, UR5, URZ, UPT, UP0 ;  /* 0x000000ff0500728c */ /* 0x000fe2000bf05300 */
[----:B--2---:R-:W-:-:S05]  /*0080*/  SHF.R.U32.HI R46, RZ, 0x5, R52 ;  /* 0x00000005ff2e7819 */ /* 0x004fca0000011634 */
[----:B------:R-:W2:Y:S02]  /*0090*/  SHFL.IDX PT, R0, R46, RZ, 0x1f ;  /* 0x00001fff2e007589 */ /* 0x000ea400000e0000 */
[----:B--2---:R-:W-:Y:S01]  /*00a0*/  R2UR UR8, R0 ;  /* 0x00000000000872ca */ /* 0x004fe200000e0000 */
[----:B-1--4-:R-:W-:-:S14]  /*00b0*/  BRA.U UP0, `(.L_x_0) ;  /* 0x00000001002c7547 */ /* 0x012fdc000b800000 */
[----:B------:R-:W1:Y:S02]  /*00c0*/  LDCU.64 UR6, c[0x0][0x888] ;  /* 0x00011100ff0677ac */ /* 0x000e640008000a00 */
[----:B-1----:R-:W-:-:S04]  /*00d0*/  UISETP.NE.U32.AND UP0, UPT, UR6, URZ, UPT ;  /* 0x000000ff0600728c */ /* 0x002fc8000bf05070 */
[----:B------:R-:W-:-:S09]  /*00e0*/  UISETP.NE.AND.EX UP0, UPT, UR7, URZ, UPT, UP0 ;  /* 0x000000ff0700728c */ /* 0x000fd2000bf05300 */
[----:B------:R-:W-:Y:S05]  /*00f0*/  BRA.U !UP0, `(.L_x_1) ;  /* 0x0000000108147547 */ /* 0x000fea000b800000 */
[----:B------:R-:W1:Y:S02]  /*0100*/  LDC.64 R2, c[0x0][0x888] ;  /* 0x00022200ff027b82 */ /* 0x000e640000000a00 */
[----:B-1----:R-:W2:Y:S01]  /*0110*/  LDG.E R0, desc[UR44][R2.64] ;  /* 0x0000002c02007981 */ /* 0x002ea2000c1e1900 */
[----:B------:R-:W-:Y:S01]  /*0120*/  HFMA2 R42, -RZ, RZ, 0, 5.9604644775390625e-08 ;  /* 0x00000001ff2a7431 */ /* 0x000fe200000001ff */
[----:B--2---:R-:W-:Y:S01]  /*0130*/  R2UR UR38, R0 ;  /* 0x00000000002672ca */ /* 0x004fe200000e0000 */
[----:B------:R-:W-:Y:S05]  /*0140*/  BRA `(.L_x_0) ;  /* 0x0000000000087947 */ /* 0x000fea0003800000 */
.L_x_1:
[----:B------:R-:W-:Y:S01]  /*0150*/  HFMA2 R42, -RZ, RZ, 0, 5.9604644775390625e-08 ;  /* 0x00000001ff2a7431 */ /* 0x000fe200000001ff */
[----:B------:R-:W1:Y:S02]  /*0160*/  LDCU UR38, c[0x0][0x880] ;  /* 0x00011000ff2677ac */ /* 0x000e640008000800 */
.L_x_0:
[----:B------:R-:W2:Y:S02]  /*0170*/  LDCU.64 UR6, c[0x0][0x8b0] ;  /* 0x00011600ff0677ac */ /* 0x000ea40008000a00 */
[----:B--2---:R-:W-:-:S04]  /*0180*/  UISETP.NE.U32.AND UP0, UPT, UR6, URZ, UPT ;  /* 0x000000ff0600728c */ /* 0x004fc8000bf05070 */
[----:B------:R-:W-:-:S09]  /*0190*/  UISETP.NE.AND.EX UP0, UPT, UR7, URZ, UPT, UP0 ;  /* 0x000000ff0700728c */ /* 0x000fd2000bf05300 */
[----:B------:R-:W-:Y:S05]  /*01a0*/  BRA.U UP0, `(.L_x_2) ;  /* 0x0000000100207547 */ /* 0x000fea000b800000 */
[----:B------:R-:W2:Y:S02]  /*01b0*/  LDCU.64 UR6, c[0x0][0x8a8] ;  /* 0x00011500ff0677ac */ /* 0x000ea40008000a00 */
[----:B--2---:R-:W-:-:S04]  /*01c0*/  UISETP.NE.U32.AND UP0, UPT, UR6, URZ, UPT ;  /* 0x000000ff0600728c */ /* 0x004fc8000bf05070 */
[----:B------:R-:W-:-:S09]  /*01d0*/  UISETP.NE.AND.EX UP0, UPT, UR7, URZ, UPT, UP0 ;  /* 0x000000ff0700728c */ /* 0x000fd2000bf05300 */
[----:B------:R-:W-:Y:S05]  /*01e0*/  BRA.U !UP0, `(.L_x_3) ;  /* 0x00000001080c7547 */ /* 0x000fea000b800000 */
[----:B------:R-:W2:Y:S02]  /*01f0*/  LDC.64 R28, c[0x0][0x8a8] ;  /* 0x00022a00ff1c7b82 */ /* 0x000ea40000000a00 */
[----:B--2---:R2:W5:Y:S01]  /*0200*/  LDG.E R28, desc[UR44][R28.64] ;  /* 0x0000002c1c1c7981 */ /* 0x004562000c1e1900 */
[----:B------:R-:W-:Y:S05]  /*0210*/  BRA `(.L_x_2) ;  /* 0x0000000000047947 */ /* 0x000fea0003800000 */
.L_x_3:
[----:B------:R-:W3:Y:S02]  /*0220*/  LDC R28, c[0x0][0x8a0] ;  /* 0x00022800ff1c7b82 */ /* 0x000ee40000000800 */
.L_x_2:
[----:B------:R-:W-:Y:S01]  /*0230*/  IMAD.U32 R0, RZ, RZ, UR8 ;  /* 0x00000008ff007e24 */ /* 0x000fe2000f8e00ff */
[----:B------:R-:W-:Y:S04]  /*0240*/  BSSY.RECONVERGENT B0, `(.L_x_4) ;  /* 0x000000c000007945 */ /* 0x000fe80003800200 */
[C---:B------:R-:W-:Y:S02]  /*0250*/  ISETP.NE.OR P1, PT, R0.reuse, 0x1, !P5 ;  /* 0x000000010000780c */ /* 0x040fe40006f25670 */
[----:B------:R-:W-:-:S11]  /*0260*/  ISETP.NE.OR P0, PT, R0, 0x3, !P5 ;  /* 0x000000030000780c */ /* 0x000fd60006f05670 */
[----:B------:R-:W-:Y:S05]  /*0270*/  @P1 BRA `(.L_x_5) ;  /* 0x0000000000201947 */ /* 0x000fea0003800000 */
[----:B------:R-:W4:Y:S02]  /*0280*/  LDCU.64 UR6, c[0x0][0x348] ;  /* 0x00006900ff0677ac */ /* 0x000f240008000a00 */
[----:B----4-:R-:W-:Y:S02]  /*0290*/  UIADD3 UR10, UP1, UPT, UR6, 0x80, URZ ;  /* 0x00000080060a7890 */ /* 0x010fe4000ff3e0ff */
[----:B------:R-:W-:Y:S02]  /*02a0*/  UIADD3 UR6, UP0, UPT, UR6, 0x180, URZ ;  /* 0x0000018006067890 */ /* 0x000fe4000ff1e0ff */
[----:B------:R-:W-:Y:S02]  /*02b0*/  UIADD3.X UR11, UPT, UPT, URZ, UR7, URZ, UP1, !UPT ;  /* 0x00000007ff0b7290 */ /* 0x000fe40008ffe4ff */
[----:B------:R-:W-:-:S07]  /*02c0*/  UIADD3.X UR7, UPT, UPT, URZ, UR7, URZ, UP0, !UPT ;  /* 0x00000007ff077290 */ /* 0x000fce00087fe4ff */
[----:B------:R4:W-:Y:S02]  /*02d0*/  UTMACCTL.PF [UR10] ;  /* 0x000000000a0079b9 */ /* 0x0009e40008040000 */
[----:B------:R4:W-:Y:S02]  /*02e0*/  UTMACCTL.PF [UR6] ;  /* 0x00000000060079b9 */ /* 0x0009e40008040000 */
[----:B----4-:R-:W-:Y:S01]  /*02f0*/  NOP ;  /* 0x0000000000007918 */ /* 0x010fe20000000000 */
.L_x_5:
[----:B-1----:R-:W-:Y:S05]  /*0300*/  BSYNC.RECONVERGENT B0 ;  /* 0x0000000000007941 */ /* 0x002fea0003800200 */
.L_x_4:
[----:B------:R-:W-:Y:S04]  /*0310*/  BSSY.RECONVERGENT B0, `(.L_x_6) ;  /* 0x000000a000007945 */ /* 0x000fe80003800200 */
[----:B------:R-:W-:Y:S05]  /*0320*/  @P0 BRA `(.L_x_7) ;  /* 0x0000000000200947 */ /* 0x000fea0003800000 */
[----:B------:R-:W1:Y:S02]  /*0330*/  LDCU.64 UR6, c[0x0][0x348] ;  /* 0x00006900ff0677ac */ /* 0x000e640008000a00 */
[----:B-1----:R-:W-:Y:S02]  /*0340*/  UIADD3 UR10, UP1, UPT, UR6, 0x580, URZ ;  /* 0x00000580060a7890 */ /* 0x002fe4000ff3e0ff */
[----:B------:R-:W-:Y:S02]  /*0350*/  UIADD3 UR6, UP0, UPT, UR6, 0x680, URZ ;  /* 0x0000068006067890 */ /* 0x000fe4000ff1e0ff */
[----:B------:R-:W-:Y:S02]  /*0360*/  UIADD3.X UR11, UPT, UPT, URZ, UR7, URZ, UP1, !UPT ;  /* 0x00000007ff0b7290 */ /* 0x000fe40008ffe4ff */
[----:B------:R-:W-:-:S07]  /*0370*/  UIADD3.X UR7, UPT, UPT, URZ, UR7, URZ, UP0, !UPT ;  /* 0x00000007ff077290 */ /* 0x000fce00087fe4ff */
[----:B------:R1:W-:Y:S02]  /*0380*/  UTMACCTL.PF [UR10] ;  /* 0x000000000a0079b9 */ /* 0x0003e40008040000 */
[----:B------:R1:W-:Y:S02]  /*0390*/  UTMACCTL.PF [UR6] ;  /* 0x00000000060079b9 */ /* 0x0003e40008040000 */
[----:B-1----:R-:W-:Y:S01]  /*03a0*/  NOP ;  /* 0x0000000000007918 */ /* 0x002fe20000000000 */
.L_x_7:
[----:B------:R-:W-:Y:S05]  /*03b0*/  BSYNC.RECONVERGENT B0 ;  /* 0x0000000000007941 */ /* 0x000fea0003800200 */
.L_x_6:
[----:B------:R-:W1:Y:S01]  /*03c0*/  LDCU.64 UR6, c[0x0][0x888] ;  /* 0x00011100ff0677ac */ /* 0x000e620008000a00 */
[----:B------:R-:W-:Y:S02]  /*03d0*/  UISETP.EQ.U32.AND UP1, UPT, UR4, URZ, UPT ;  /* 0x000000ff0400728c */ /* 0x000fe4000bf22070 */
[----:B------:R-:W-:Y:S02]  /*03e0*/  UPLOP3.LUT UP2, UPT, UPT, UPT, UPT, 0x80, 0x8 ;  /* 0x000000000008789c */ /* 0x000fe40003f4f070 */
[----:B-1----:R-:W-:-:S04]  /*03f0*/  UISETP.NE.U32.AND UP0, UPT, UR6, URZ, UPT ;  /* 0x000000ff0600728c */ /* 0x002fc8000bf05070 */
[----:B------:R-:W-:-:S04]  /*0400*/  UISETP.NE.AND.EX UP0, UPT, UR7, URZ, UPT, UP0 ;  /* 0x000000ff0700728c */ /* 0x000fc8000bf05300 */
[----:B------:R-:W-:-:S04]  /*0410*/  UISETP.EQ.OR.EX UP3, UPT, UR5, URZ, !UP0, UP1 ;  /* 0x000000ff0500728c */ /* 0x000fc8000c762710 */
[----:B------:R-:W-:-:S05]  /*0420*/  UP2UR UR50, UPR, URZ, 0x8 ;  /* 0x00000008ff327883 */ /* 0x000fca0008000000 */
[----:B------:R-:W-:Y:S07]  /*0430*/  BRA.U !UP3, `(.L_x_8) ;  /* 0x000000010b207547 */ /* 0x000fee000b800000 */
[----:B------:R-:W-:Y:S01]  /*0440*/  UISETP.NE.U32.AND UP2, UPT, UR4, URZ, UPT ;  /* 0x000000ff0400728c */ /* 0x000fe2000bf45070 */
[----:B------:R-:W-:Y:S01]  /*0450*/  FSETP.NEU.AND P0, PT, RZ, UR38, PT ;  /* 0x00000026ff007c0b */ /* 0x000fe2000bf0d000 */
[----:B------:R-:W-:Y:S02]  /*0460*/  USEL UR4, URZ, 0xffffffff, UP0 ;  /* 0xffffffffff047887 */ /* 0x000fe40008000000 */
[----:B------:R-:W-:-:S10]  /*0470*/  UISETP.NE.AND.EX UP2, UPT, UR5, URZ, UPT, UP2 ;  /* 0x000000ff0500728c */ /* 0x000fd4000bf45320 */
[----:B------:R-:W-:Y:S01]  /*0480*/  VOTEU.ANY UP1, P0 ;  /* 0x0000000000ff7886 */ /* 0x000fe20000020100 */
[----:B------:R-:W-:-:S04]  /*0490*/  @!UP2 USEL UR4, URZ, 0xffffffff, UP1 ;  /* 0xffffffffff04a887 */ /* 0x000fc80008800000 */
[----:B------:R-:W-:-:S04]  /*04a0*/  ULOP3.LUT UR4, UR4, 0x1, URZ, 0xc0, !UPT ;  /* 0x0000000104047892 */ /* 0x000fc8000f8ec0ff */
[----:B------:R-:W-:-:S11]  /*04b0*/  UISETP.NE.U32.AND UP2, UPT, UR4, 0x1, UPT ;  /* 0x000000010400788c */ /* 0x000fd6000bf45070 */
.L_x_8:
[----:B------:R-:W1:Y:S01]  /*04c0*/  SHFL.IDX PT, R2, R46, RZ, 0x1f ;  /* 0x00001fff2e027589 */ /* 0x000e6200000e0000 */
[----:B------:R-:W-:-:S04]  /*04d0*/  UISETP.NE.AND UP1, UPT, UR8, 0x2, UPT ;  /* 0x000000020800788c */ /* 0x000fc8000bf25270 */
[----:B------:R-:W-:Y:S01]  /*04e0*/  USEL UR5, URZ, 0x1, UP1 ;  /* 0x00000001ff057887 */ /* 0x000fe20008800000 */
[----:B-1----:R-:W-:-:S13]  /*04f0*/  ISETP.NE.AND P0, PT, R2, RZ, PT ;  /* 0x000000ff0200720c */ /* 0x002fda0003f05270 */
[----:B------:R-:W-:Y:S05]  /*0500*/  @P0 BRA `(.L_x_9) ;  /* 0x0000000000f40947 */ /* 0x000fea0003800000 */
[----:B------:R-:W-:Y:S01]  /*0510*/  ELECT P0, URZ, PT ;  /* 0x0000000000ff782f */ /* 0x000fe20003800000 */
[----:B------:R-:W-:-:S12]  /*0520*/  BSSY.RECONVERGENT B0, `(.L_x_9) ;  /* 0x000003b000007945 */ /* 0x000fd80003800200 */
[----:B------:R-:W-:Y:S05]  /*0530*/  @!P0 BRA `(.L_x_10) ;  /* 0x0000000000e48947 */ /* 0x000fea0003800000 */
[----:B------:R-:W1:Y:S01]  /*0540*/  S2UR UR6, SR_CgaCtaId ;  /* 0x00000000000679c3 */ /* 0x000e620000008800 */
[----:B------:R-:W-:Y:S01]  /*0550*/  UMOV UR7, 0x400 ;  /* 0x0000040000077882 */ /* 0x000fe20000000000 */
[----:B------:R-:W-:Y:S02]  /*0560*/  UMOV UR4, 0x1 ;  /* 0x0000000100047882 */ /* 0x000fe40000000000 */
[----:B------:R-:W-:-:S04]  /*0570*/  UIADD3 UR10, UPT, UPT, -UR4, 0x100000, URZ ;  /* 0x00100000040a7890 */ /* 0x000fc8000fffe1ff */
[----:B------:R-:W-:Y:S02]  /*0580*/  USHF.L.U32 UR11, UR10, 0xb, URZ ;  /* 0x0000000b0a0b7899 */ /* 0x000fe400080006ff */
[----:B------:R-:W-:Y:S02]  /*0590*/  USHF.L.U32 UR10, UR10, 0x1, URZ ;  /* 0x000000010a0a7899 */ /* 0x000fe400080006ff */
[----:B-1----:R-:W-:Y:S01]  /*05a0*/  ULEA UR6, UR6, UR7, 0x18 ;  /* 0x0000000706067291 */ /* 0x002fe2000f8ec0ff */
[----:B------:R-:W1:Y:S11]  /*05b0*/  FENCE.VIEW.ASYNC.S ;  /* 0x00000000000073c6 */ /* 0x000e760000000000 */
[----:B-1----:R1:W4:Y:S01]  /*05c0*/  SYNCS.EXCH.64 URZ, [UR6], UR10 ;  /* 0x0000000a06ff75b2 */ /* 0x0023220008000100 */
[----:B------:R1:W1:Y:S01]  /*05d0*/  SYNCS.EXCH.64 URZ, [UR6+0xc0], UR10 ;  /* 0x0000c00a06ff75b2 */ /* 0x0002620008000100 */
        /* <DEDUP_REMOVED lines=46> */
[----:B----4-:R-:W-:Y:S01]  /*08c0*/  NOP ;  /* 0x0000000000007918 */ /* 0x010fe20000000000 */
.L_x_10:
[----:B-1----:R-:W-:Y:S05]  /*08d0*/  BSYNC.RECONVERGENT B0 ;  /* 0x0000000000007941 */ /* 0x002fea0003800200 */
.L_x_9:
[----:B------:R-:W1:Y:S01]  /*08e0*/  SHFL.IDX PT, R2, R46, RZ, 0x1f ;  /* 0x00001fff2e027589 */ /* 0x000e6200000e0000 */
[----:B------:R-:W-:Y:S01]  /*08f0*/  NOP ;  /* 0x0000000000007918 */ /* 0x000fe20000000000 */
[----:B-1----:R-:W-:-:S13]  /*0900*/  ISETP.NE.AND P0, PT, R2, 0x1, PT ;  /* 0x000000010200780c */ /* 0x002fda0003f05270 */
[----:B------:R-:W-:Y:S05]  /*0910*/  @P0 BRA `(.L_x_11) ;  /* 0x0000000000480947 */ /* 0x000fea0003800000 */
[----:B------:R-:W1:Y:S01]  /*0920*/  S2UR UR7, SR_CgaCtaId ;  /* 0x00000000000779c3 */ /* 0x000e620000008800 */
[----:B------:R-:W-:Y:S01]  /*0930*/  UMOV UR9, 0x400 ;  /* 0x0000040000097882 */ /* 0x000fe20000000000 */
[----:B------:R-:W-:Y:S01]  /*0940*/  UMOV UR6, 0x20 ;  /* 0x0000002000067882 */ /* 0x000fe20000000000 */
[----:B------:R-:W-:Y:S01]  /*0950*/  UMOV UR4, 0x80 ;  /* 0x0000008000047882 */ /* 0x000fe20000000000 */
[----:B------:R-:W-:-:S04]  /*0960*/  UIADD3 UR10, UPT, UPT, -UR6, 0x100000, URZ ;  /* 0x00100000060a7890 */ /* 0x000fc8000fffe1ff */
[----:B------:R-:W-:Y:S02]  /*0970*/  USHF.L.U32 UR11, UR10, 0xb, URZ ;  /* 0x0000000b0a0b7899 */ /* 0x000fe400080006ff */
[----:B------:R-:W-:Y:S02]  /*0980*/  USHF.L.U32 UR10, UR10, 0x1, URZ ;  /* 0x000000010a0a7899 */ /* 0x000fe400080006ff */
[----:B------:R-:W-:-:S04]  /*0990*/  UIADD3 UR12, UPT, UPT, -UR4, 0x100000, URZ ;  /* 0x00100000040c7890 */ /* 0x000fc8000fffe1ff */
[----:B------:R-:W-:Y:S02]  /*09a0*/  USHF.L.U32 UR13, UR12, 0xb, URZ ;  /* 0x0000000b0c0d7899 */ /* 0x000fe400080006ff */
[----:B------:R-:W-:Y:S01]  /*09b0*/  USHF.L.U32 UR12, UR12, 0x1, URZ ;  /* 0x000000010c0c7899 */ /* 0x000fe200080006ff */
[----:B------:R-:W-:Y:S01]  /*09c0*/  ELECT P0, URZ, PT ;  /* 0x0000000000ff782f */ /* 0x000fe20003800000 */
[----:B-1----:R-:W-:Y:S01]  /*09d0*/  ULEA UR7, UR7, UR9, 0x18 ;  /* 0x0000000907077291 */ /* 0x002fe2000f8ec0ff */
[----:B------:R-:W1:Y:S11]  /*09e0*/  FENCE.VIEW.ASYNC.S ;  /* 0x00000000000073c6 */ /* 0x000e760000000000 */
[----:B-1----:R1:W4:Y:S01]  /*09f0*/  SYNCS.EXCH.64 URZ, [UR7+0x180], UR10 ;  /* 0x0001800a07ff75b2 */ /* 0x0023220008000100 */
[----:B------:R1:W1:Y:S01]  /*0a00*/  SYNCS.EXCH.64 URZ, [UR7+0x190], UR12 ;  /* 0x0001900c07ff75b2 */ /* 0x0002620008000100 */
[----:B------:R1:W1:Y:S01]  /*0a10*/  SYNCS.EXCH.64 URZ, [UR7+0x188], UR10 ;  /* 0x0001880a07ff75b2 */ /* 0x0002620008000100 */
[----:B------:R1:W1:Y:S01]  /*0a20*/  SYNCS.EXCH.64 URZ, [UR7+0x198], UR12 ;  /* 0x0001980c07ff75b2 */ /* 0x0002620008000100 */
[----:B------:R-:W-:Y:S01]  /*0a30*/  NOP ;  /* 0x0000000000007918 */ /* 0x000fe20000000000 */
.L_x_11:
[----:B------:R-:W2:Y:S01]  /*0a40*/  SHFL.IDX PT, R2, R46, RZ, 0x1f ;  /* 0x00001fff2e027589 */ /* 0x000ea200000e0000 */
[----:B------:R-:W-:Y:S01]  /*0a50*/  NOP ;  /* 0x0000000000007918 */ /* 0x000fe20000000000 */
[----:B--2---:R-:W-:-:S13]  /*0a60*/  ISETP.NE.AND P0, PT, R2, 0x3, PT ;  /* 0x000000030200780c */ /* 0x004fda0003f05270 */
[----:B------:R-:W-:Y:S05]  /*0a70*/  @P0 BRA `(.L_x_12) ;  /* 0x0000000000300947 */ /* 0x000fea0003800000 */
[----:B------:R-:W2:Y:S01]  /*0a80*/  S2UR UR6, SR_CgaCtaId ;  /* 0x00000000000679c3 */ /* 0x000ea20000008800 */
[----:B-1----:R-:W-:Y:S01]  /*0a90*/  UMOV UR7, 0x400 ;  /* 0x0000040000077882 */ /* 0x002fe20000000000 */
[----:B------:R-:W-:Y:S01]  /*0aa0*/  UMOV UR4, 0x20 ;  /* 0x0000002000047882 */ /* 0x000fe20000000000 */
[----:B------:R-:W-:Y:S01]  /*0ab0*/  ELECT P0, URZ, PT ;  /* 0x0000000000ff782f */ /* 0x000fe20003800000 */
[----:B------:R-:W-:-:S04]  /*0ac0*/  UIADD3 UR10, UPT, UPT, -UR4, 0x100000, URZ ;  /* 0x00100000040a7890 */ /* 0x000fc8000fffe1ff */
[----:B------:R-:W-:Y:S02]  /*0ad0*/  USHF.L.U32 UR11, UR10, 0xb, URZ ;  /* 0x0000000b0a0b7899 */ /* 0x000fe400080006ff */
[----:B------:R-:W-:Y:S02]  /*0ae0*/  USHF.L.U32 UR10, UR10, 0x1, URZ ;  /* 0x000000010a0a7899 */ /* 0x000fe400080006ff */
[----:B--2---:R-:W-:Y:S01]  /*0af0*/  ULEA UR6, UR6, UR7, 0x18 ;  /* 0x0000000706067291 */ /* 0x004fe2000f8ec0ff */
[----:B------:R-:W1:Y:S11]  /*0b00*/  FENCE.VIEW.ASYNC.S ;  /* 0x00000000000073c6 */ /* 0x000e760000000000 */
[----:B-1----:R2:W1:Y:S01]  /*0b10*/  SYNCS.EXCH.64 URZ, [UR6+0x1a0], UR10 ;  /* 0x0001a00a06ff75b2 */ /* 0x0024620008000100 */
[----:B------:R2:W1:Y:S02]  /*0b20*/  SYNCS.EXCH.64 URZ, [UR6+0x1a8], UR10 ;  /* 0x0001a80a06ff75b2 */ /* 0x0004640008000100 */
[----:B--2---:R-:W-:Y:S01]  /*0b30*/  NOP ;  /* 0x0000000000007918 */ /* 0x004fe20000000000 */
.L_x_12:
[----:B------:R-:W2:Y:S01]  /*0b40*/  SHFL.IDX PT, R2, R46, RZ, 0x1f ;  /* 0x00001fff2e027589 */ /* 0x000ea200000e0000 */
[----:B------:R-:W-:Y:S01]  /*0b50*/  NOP ;  /* 0x0000000000007918 */ /* 0x000fe20000000000 */
[----:B--2---:R-:W-:-:S13]  /*0b60*/  ISETP.NE.AND P0, PT, R2, 0x4, PT ;  /* 0x000000040200780c */ /* 0x004fda0003f05270 */
[----:B------:R-:W-:Y:S05]  /*0b70*/  @P0 BRA `(.L_x_13) ;  /* 0x00000000004c0947 */ /* 0x000fea0003800000 */
[----:B------:R-:W2:Y:S01]  /*0b80*/  S2UR UR6, SR_CgaCtaId ;  /* 0x00000000000679c3 */ /* 0x000ea20000008800 */
[----:B------:R-:W-:Y:S01]  /*0b90*/  UMOV UR9, 0x100 ;  /* 0x0000010000097882 */ /* 0x000fe20000000000 */
[----:B-1----:R-:W-:Y:S01]  /*0ba0*/  UMOV UR7, 0x400 ;  /* 0x0000040000077882 */ /* 0x002fe20000000000 */
[----:B------:R-:W-:Y:S01]  /*0bb0*/  USEL UR9, UR9, 0xe0, UP2 ;  /* 0x000000e009097887 */ /* 0x000fe20009000000 */
[----:B------:R-:W-:Y:S01]  /*0bc0*/  UMOV UR4, 0x1 ;  /* 0x0000000100047882 */ /* 0x000fe20000000000 */
[----:B------:R-:W-:Y:S01]  /*0bd0*/  ELECT P0, URZ, PT ;  /* 0x0000000000ff782f */ /* 0x000fe20003800000 */
[----:B------:R-:W-:-:S04]  /*0be0*/  UIADD3 UR10, UPT, UPT, -UR4, 0x100000, URZ ;  /* 0x00100000040a7890 */ /* 0x000fc8000fffe1ff */
[----:B------:R-:W-:Y:S02]  /*0bf0*/  USHF.L.U32 UR11, UR10, 0xb, URZ ;  /* 0x0000000b0a0b7899 */ /* 0x000fe400080006ff */
[----:B------:R-:W-:Y:S02]  /*0c00*/  USHF.L.U32 UR10, UR10, 0x1, URZ ;  /* 0x000000010a0a7899 */ /* 0x000fe400080006ff */
[----:B------:R-:W-:-:S04]  /*0c10*/  UIADD3 UR12, UPT, UPT, -UR9, 0x100000, URZ ;  /* 0x00100000090c7890 */ /* 0x000fc8000fffe1ff */
[----:B------:R-:W-:Y:S02]  /*0c20*/  USHF.L.U32 UR13, UR12, 0xb, URZ ;  /* 0x0000000b0c0d7899 */ /* 0x000fe400080006ff */
[----:B------:R-:W-:Y:S02]  /*0c30*/  USHF.L.U32 UR12, UR12, 0x1, URZ ;  /* 0x000000010c0c7899 */ /* 0x000fe400080006ff */
[----:B--2---:R-:W-:Y:S01]  /*0c40*/  ULEA UR6, UR6, UR7, 0x18 ;  /* 0x0000000706067291 */ /* 0x004fe2000f8ec0ff */
[----:B------:R-:W1:Y:S11]  /*0c50*/  FENCE.VIEW.ASYNC.S ;  /* 0x00000000000073c6 */ /* 0x000e760000000000 */
[----:B-1----:R2:W1:Y:S01]  /*0c60*/  SYNCS.EXCH.64 URZ, [UR6+0x1b0], UR10 ;  /* 0x0001b00a06ff75b2 */ /* 0x0024620008000100 */
[----:B------:R2:W1:Y:S01]  /*0c70*/  SYNCS.EXCH.64 URZ, [UR6+0x1c0], UR12 ;  /* 0x0001c00c06ff75b2 */ /* 0x0004620008000100 */
[----:B------:R2:W1:Y:S01]  /*0c80*/  SYNCS.EXCH.64 URZ, [UR6+0x1b8], UR10 ;  /* 0x0001b80a06ff75b2 */ /* 0x0004620008000100 */
[----:B------:R2:W1:Y:S02]  /*0c90*/  SYNCS.EXCH.64 URZ, [UR6+0x1c8], UR12 ;  /* 0x0001c80c06ff75b2 */ /* 0x0004640008000100 */
[----:B--2---:R-:W-:Y:S01]  /*0ca0*/  NOP ;  /* 0x0000000000007918 */ /* 0x004fe20000000000 */
.L_x_13:
[----:B------:R-:W2:Y:S01]  /*0cb0*/  SHFL.IDX PT, R2, R46, RZ, 0x1f ;  /* 0x00001fff2e027589 */ /* 0x000ea200000e0000 */
[----:B------:R-:W-:Y:S01]  /*0cc0*/  NOP ;  /* 0x0000000000007918 */ /* 0x000fe20000000000 */
[----:B--2---:R-:W-:-:S13]  /*0cd0*/  ISETP.NE.AND P0, PT, R2, 0x5, PT ;  /* 0x000000050200780c */ /* 0x004fda0003f05270 */
[----:B------:R-:W-:Y:S05]  /*0ce0*/  @P0 BRA `(.L_x_14) ;  /* 0x0000000000580947 */ /* 0x000fea0003800000 */
[----:B-1----:R-:W1:Y:S01]  /*0cf0*/  S2UR UR7, SR_CgaCtaId ;  /* 0x00000000000779c3 */ /* 0x002e620000008800 */
        /* <DEDUP_REMOVED lines=12> */
[----:B-1----:R2:W1:Y:S01]  /*0dc0*/  SYNCS.EXCH.64 URZ, [UR7+0x1d0], UR10 ;  /* 0x0001d00a07ff75b2 */ /* 0x0024620008000100 */
[----:B------:R2:W1:Y:S01]  /*0dd0*/  SYNCS.EXCH.64 URZ, [UR7+0x1f0], UR12 ;  /* 0x0001f00c07ff75b2 */ /* 0x0004620008000100 */
[----:B------:R2:W1:Y:S01]  /*0de0*/  SYNCS.EXCH.64 URZ, [UR7+0x1d8], UR10 ;  /* 0x0001d80a07ff75b2 */ /* 0x0004620008000100 */
[----:B------:R2:W1:Y:S01]  /*0df0*/  SYNCS.EXCH.64 URZ, [UR7+0x1f8], UR12 ;  /* 0x0001f80c07ff75b2 */ /* 0x0004620008000100 */
[----:B------:R2:W1:Y:S01]  /*0e00*/  SYNCS.EXCH.64 URZ, [UR7+0x1e0], UR10 ;  /* 0x0001e00a07ff75b2 */ /* 0x0004620008000100 */
[----:B------:R2:W1:Y:S01]  /*0e10*/  SYNCS.EXCH.64 URZ, [UR7+0x200], UR12 ;  /* 0x0002000c07ff75b2 */ /* 0x0004620008000100 */
[----:B------:R2:W1:Y:S01]  /*0e20*/  SYNCS.EXCH.64 URZ, [UR7+0x1e8], UR10 ;  /* 0x0001e80a07ff75b2 */ /* 0x0004620008000100 */
[----:B------:R2:W1:Y:S02]  /*0e30*/  SYNCS.EXCH.64 URZ, [UR7+0x208], UR12 ;  /* 0x0002080c07ff75b2 */ /* 0x0004640008000100 */
[----:B--2---:R-:W-:Y:S01]  /*0e40*/  NOP ;  /* 0x0000000000007918 */ /* 0x004fe20000000000 */
.L_x_14:
        /* <DEDUP_REMOVED lines=18> */
.L_x_15:
[----:B------:R-:W2:Y:S01]  /*0f70*/  S2UR UR6, SR_CTAID.X ;  /* 0x00000000000679c3 */ /* 0x000ea20000002500 */
[----:B------:R-:W-:-:S05]  /*0f80*/  CS2R.32 R41, SR_CgaSize ;  /* 0x0000000000297805 */ /* 0x000fca0000008a00 */
[----:B------:R-:W-:-:S05]  /*0f90*/  IMAD R41, R41, -0xa0, RZ ;  /* 0xffffff6029297824 */ /* 0x000fca00078e02ff */
[----:B------:R-:W-:-:S14]  /*0fa0*/  R2UR UR9, R41 ;  /* 0x00000000290972ca */ /* 0x000fdc00000e0000 */
[----:B------:R-:W3:Y:S01]  /*0fb0*/  LDCU UR9, c[0x0][UR9+0x2b0] ;  /* 0x00005600090977ac */ /* 0x000ee20008000800 */
[----:B------:R-:W-:Y:S01]  /*0fc0*/  NOP ;  /* 0x0000000000007918 */ /* 0x000fe20000000000 */
[----:B------:R-:W-:-:S05]  /*0fd0*/  CS2R.32 R41, SR_CgaSize ;  /* 0x0000000000297805 */ /* 0x000fca0000008a00 */
[----:B------:R-:W-:-:S05]  /*0fe0*/  IMAD R41, R41, -0xa0, RZ ;  /* 0xffffff6029297824 */ /* 0x000fca00078e02ff */
[----:B-1----:R-:W-:-:S14]  /*0ff0*/  R2UR UR7, R41 ;  /* 0x00000000290772ca */ /* 0x002fdc00000e0000 */
[----:B------:R-:W1:Y:S01]  /*1000*/  LDCU UR7, c[0x0][UR7+0x2b4] ;  /* 0x00005680070777ac */ /* 0x000e620008000800 */
[----:B------:R-:W4:Y:S08]  /*1010*/  S2UR UR4, SR_CTAID.Y ;  /* 0x00000000000479c3 */ /* 0x000f300000002600 */
[----:B------:R-:W1:Y:S01]  /*1020*/  LDC R9, c[0x0][0xb24] ;  /* 0x0002c900ff097b82 */ /* 0x000e620000000800 */
[----:B--2---:R-:W-:-:S02]  /*1030*/  I2FP.F32.U32 R4, UR6 ;  /* 0x0000000600047c45 */ /* 0x004fc40008201000 */
[----:B------:R-:W-:-:S05]  /*1040*/  CS2R.32 R5, SR_CgaSize ;  /* 0x0000000000057805 */ /* 0x000fca0000008a00 */
[----:B------:R-:W-:-:S06]  /*1050*/  IMAD R5, R5, -0xa0, RZ ;  /* 0xffffff6005057824 */ /* 0x000fcc00078e02ff */
[----:B------:R-:W2:Y:S01]  /*1060*/  LDC R5, c[0x0][R5+0x2a0] ;  /* 0x0000a80005057b82 */ /* 0x000ea20000000800 */
[----:B------:R-:W-:Y:S01]  /*1070*/  MOV R41, UR6 ;  /* 0x0000000600297c02 */ /* 0x000fe20008000f00 */
[----:B---3--:R-:W-:Y:S01]  /*1080*/  FMUL R4, R4, UR9 ;  /* 0x0000000904047c20 */ /* 0x008fe20008400000 */
[----:B----4-:R-:W-:Y:S02]  /*1090*/  I2FP.F32.U32 R2, UR4 ;  /* 0x0000000400027c45 */ /* 0x010fe40008201000 */
[----:B------:R-:W-:-:S05]  /*10a0*/  CS2R.32 R3, SR_CgaSize ;  /* 0x0000000000037805 */ /* 0x000fca0000008a00 */
[----:B------:R-:W-:-:S06]  /*10b0*/  IMAD R3, R3, -0xa0, RZ ;  /* 0xffffff6003037824 */ /* 0x000fcc00078e02ff */
[----:B------:R-:W3:Y:S01]  /*10c0*/  LDC R3, c[0x0][R3+0x2a4] ;  /* 0x0000a90003037b82 */ /* 0x000ee20000000800 */
[----:B------:R-:W4:Y:S01]  /*10d0*/  F2I.U32.TRUNC.NTZ R40, R4 ;  /* 0x0000000400287305 */ /* 0x000f22000020f000 */
[----:B------:R-:W-:Y:S01]  /*10e0*/  MOV R39, UR4 ;  /* 0x0000000400277c02 */ /* 0x000fe20008000f00 */
[----:B-1----:R-:W-:-:S05]  /*10f0*/  FMUL R2, R2, UR7 ;  /* 0x0000000702027c20 */ /* 0x002fca0008400000 */
[----:B------:R-:W-:Y:S01]  /*1100*/  BAR.SYNC.DEFER_BLOCKING 0x0 ;  /* 0x0000000000007b1d */ /* 0x000fe20000010000 */
[----:B------:R-:W-:-:S05]  /*1110*/  ISETP.GE.AND P0, PT, R9, 0x1, PT ;  /* 0x000000010900780c */ /* 0x000fca0003f06270 */
[----:B------:R-:W1:Y:S02]  /*1120*/  F2I.U32.TRUNC.NTZ R38, R2 ;  /* 0x0000000200267305 */ /* 0x000e64000020f000 */
[----:B------:R-:W3:Y:S01]  /*1130*/  S2UR UR36, SR_CTAID.Z ;  /* 0x00000000002479c3 */ /* 0x000ee20000002700 */
[----:B----4-:R-:W-:-:S05]  /*1140*/  IADD3 R40, PT, PT, -R40, RZ, RZ ;  /* 0x000000ff28287210 */ /* 0x010fca0007ffe1ff */
[----:B--2---:R-:W-:Y:S01]  /*1150*/  IMAD R40, R5, R40, UR6 ;  /* 0x0000000605287e24 */ /* 0x004fe2000f8e0228 */
[----:B-1----:R-:W-:-:S05]  /*1160*/  IADD3 R38, PT, PT, -R38, RZ, RZ ;  /* 0x000000ff26267210 */ /* 0x002fca0007ffe1ff */
[----:B---3--:R-:W-:Y:S01]  /*1170*/  IMAD R38, R3, R38, UR4 ;  /* 0x0000000403267e24 */ /* 0x008fe2000f8e0226 */
[----:B------:R-:W-:Y:S06]  /*1180*/  @!P0 BRA `(.L_x_16) ;  /* 0x0000000000b88947 */ /* 0x000fec0003800000 */
[----:B------:R-:W1:Y:S01]  /*1190*/  LDC.64 R4, c[0x0][0xb18] ;  /* 0x0002c600ff047b82 */ /* 0x000e620000000a00 */
[----:B------:R-:W-:-:S07]  /*11a0*/  ISETP.NE.AND P0, PT, R9, 0x1, PT ;  /* 0x000000010900780c */ /* 0x000fce0003f05270 */
[----:B------:R-:W2:Y:S08]  /*11b0*/  LDC R10, c[0x0][0xb0c] ;  /* 0x0002c300ff0a7b82 */ /* 0x000eb00000000800 */
[----:B------:R-:W3:Y:S08]  /*11c0*/  LDC R11, c[0x0][0x370] ;  /* 0x0000dc00ff0b7b82 */ /* 0x000ef00000000800 */
[----:B------:R-:W4:Y:S01]  /*11d0*/  LDC R12, c[0x0][0x374] ;  /* 0x0000dd00ff0c7b82 */ /* 0x000f220000000800 */
[----:B-1----:R-:W-:-:S07]  /*11e0*/  ISETP.NE.AND P1, PT, R4, 0x1, PT ;  /* 0x000000010400780c */ /* 0x002fce0003f25270 */
[----:B------:R-:W3:Y:S01]  /*11f0*/  LDC.64 R6, c[0x0][0xb10] ;  /* 0x0002c400ff067b82 */ /* 0x000ee20000000a00 */
[----:B--2---:R-:W-:-:S07]  /*1200*/  ISETP.NE.AND P2, PT, R10, 0x1, PT ;  /* 0x000000010a00780c */ /* 0x004fce0003f45270 */
[----:B------:R-:W1:Y:S08]  /*1210*/  LDC R8, c[0x0][0xb20] ;  /* 0x0002c800ff087b82 */ /* 0x000e700000000800 */
[----:B------:R-:W2:Y:S01]  /*1220*/  LDC.64 R2, c[0x0][0xb28] ;  /* 0x0002ca00ff027b82 */ /* 0x000ea20000000a00 */
[----:B----4-:R-:W-:-:S04]  /*1230*/  IMAD.HI.U32 R13, R12, R5, RZ ;  /* 0x000000050c0d7227 */ /* 0x010fc800078e00ff */
[----:B------:R-:W-:-:S04]  /*1240*/  IMAD.HI.U32 R5, R39, R5, RZ ;  /* 0x0000000527057227 */ /* 0x000fc800078e00ff */
[----:B---3--:R-:W-:-:S04]  /*1250*/  IMAD.HI.U32 R14, R11, R6, RZ ;  /* 0x000000060b0e7227 */ /* 0x008fc800078e00ff */
[----:B------:R-:W-:Y:S01]  /*1260*/  IMAD.HI.U32 R16, R41, R6, RZ ;  /* 0x0000000629107227 */ /* 0x000fe200078e00ff */
[-C--:B------:R-:W-:Y:S02]  /*1270*/  @P2 SHF.R.U32.HI R11, RZ, R7.reuse, R14 ;  /* 0x00000007ff0b2219 */ /* 0x080fe4000001160e */
[-C--:B-1----:R-:W-:Y:S02]  /*1280*/  @P1 SHF.R.U32.HI R12, RZ, R8.reuse, R13 ;  /* 0x00000008ff0c1219 */ /* 0x082fe4000001160d */
[----:B------:R-:W-:Y:S02]  /*1290*/  SHF.R.U32.HI R8, RZ, R8, R5 ;  /* 0x00000008ff087219 */ /* 0x000fe40000011605 */
[----:B------:R-:W-:Y:S02]  /*12a0*/  SHF.R.U32.HI R16, RZ, R7, R16 ;  /* 0x00000007ff107219 */ /* 0x000fe40000011610 */
[----:B------:R-:W-:Y:S01]  /*12b0*/  SEL R5, R39, R8, !P1 ;  /* 0x0000000827057207 */ /* 0x000fe20004800000 */
[----:B--2---:R-:W-:Y:S01]  /*12c0*/  IMAD.HI.U32 R14, R12, R2, RZ ;  /* 0x000000020c0e7227 */ /* 0x004fe200078e00ff */
[----:B------:R-:W-:-:S03]  /*12d0*/  SEL R7, R41, R16, !P2 ;  /* 0x0000001029077207 */ /* 0x000fc60005000000 */
[----:B------:R-:W-:Y:S01]  /*12e0*/  IMAD.HI.U32 R6, R11, R2, RZ ;  /* 0x000000020b067227 */ /* 0x000fe200078e00ff */
[----:B------:R-:W-:-:S04]  /*12f0*/  @P0 SHF.R.U32.HI R12, RZ, R3, R14 ;  /* 0x00000003ff0c0219 */ /* 0x000fc8000001160e */
[----:B------:R-:W-:Y:S01]  /*1300*/  @P0 SHF.R.U32.HI R11, RZ, R3, R6 ;  /* 0x00000003ff0b0219 */ /* 0x000fe20000011606 */
[----:B------:R-:W-:-:S04]  /*1310*/  IMAD R12, R12, R9, RZ ;  /* 0x000000090c0c7224 */ /* 0x000fc800078e02ff */
[----:B------:R-:W-:Y:S01]  /*1320*/  IMAD R6, R11, R9, RZ ;  /* 0x000000090b067224 */ /* 0x000fe200078e02ff */
[----:B------:R-:W-:-:S04]  /*1330*/  ISETP.GE.AND P1, PT, R5, R12, PT ;  /* 0x0000000c0500720c */ /* 0x000fc80003f26270 */
[----:B------:R-:W-:Y:S01]  /*1340*/  ISETP.GE.OR P1, PT, R7, R6, P1 ;  /* 0x000000060700720c */ /* 0x000fe20000f26670 */
[----:B------:R-:W-:-:S05]  /*1350*/  IMAD.HI.U32 R6, R5, R2, RZ ;  /* 0x0000000205067227 */ /* 0x000fca00078e00ff */
[----:B------:R-:W-:-:S04]  /*1360*/  SHF.R.U32.HI R6, RZ, R3, R6 ;  /* 0x00000003ff067219 */ /* 0x000fc80000011606 */
[----:B------:R-:W-:-:S03]  /*1370*/  SEL R6, R5, R6, !P0 ;  /* 0x0000000605067207 */ /* 0x000fc60004000000 */
[----:B------:R-:W-:Y:S01]  /*1380*/  @!P1 IMAD.HI.U32 R8, R7, R2, RZ ;  /* 0x0000000207089227 */ /* 0x000fe200078e00ff */
[----:B------:R-:W-:-:S04]  /*1390*/  IADD3 R2, PT, PT, -R6, RZ, RZ ;  /* 0x000000ff06027210 */ /* 0x000fc80007ffe1ff */
[----:B------:R-:W-:Y:S01]  /*13a0*/  @!P1 SHF.R.U32.HI R8, RZ, R3, R8 ;  /* 0x00000003ff089219 */ /* 0x000fe20000011608 */
[----:B------:R-:W-:-:S03]  /*13b0*/  IMAD R2, R9, R2, R5 ;  /* 0x0000000209027224 */ /* 0x000fc600078e0205 */
[----:B------:R-:W-:Y:S02]  /*13c0*/  @!P1 SEL R3, R7, R8, !P0 ;  /* 0x0000000807039207 */ /* 0x000fe40004000000 */
[----:B------:R-:W-:-:S03]  /*13d0*/  IADD3 R8, PT, PT, -R5, RZ, RZ ;  /* 0x000000ff05087210 */ /* 0x000fc60007ffe1ff */
[--C-:B------:R-:W-:Y:S02]  /*13e0*/  @!P1 IMAD.IADD R6, R6, 0x1, -R3.reuse ;  /* 0x0000000106069824 */ /* 0x100fe400078e0a03 */
[----:B------:R-:W-:Y:S01]  /*13f0*/  @!P1 IMAD R3, R2, R11, R3 ;  /* 0x0000000b02039224 */ /* 0x000fe200078e0203 */
[----:B------:R-:W-:Y:S01]  /*1400*/  IADD3 R2, PT, PT, -R7, RZ, RZ ;  /* 0x000000ff07027210 */ /* 0x000fe20007ffe1ff */
[----:B------:R-:W-:Y:S02]  /*1410*/  @!P1 IMAD R5, R6, R9, R7 ;  /* 0x0000000906059224 */ /* 0x000fe400078e0207 */
[----:B------:R-:W-:Y:S02]  /*1420*/  IMAD R8, R4, R8, R39 ;  /* 0x0000000804087224 */ /* 0x000fe400078e0227 */
[----:B------:R-:W-:Y:S02]  /*1430*/  @!P1 IMAD.MOV.U32 R7, RZ, RZ, R3 ;  /* 0x000000ffff079224 */ /* 0x000fe400078e0003 */
[----:B------:R-:W-:-:S02]  /*1440*/  IMAD R2, R10, R2, R41 ;  /* 0x000000020a027224 */ /* 0x000fc400078e0229 */
[----:B------:R-:W-:Y:S02]  /*1450*/  IMAD R39, R5, R4, R8 ;  /* 0x0000000405277224 */ /* 0x000fe400078e0208 */
[----:B------:R-:W-:Y:S02]  /*1460*/  IMAD R41, R7, R10, R2 ;  /* 0x0000000a07297224 */ /* 0x000fe400078e0202 */
.L_x_16:
[----:B------:R-:W1:Y:S01]  /*1470*/  LDCU UR6, c[0x0][0xb30] ;  /* 0x00016600ff0677ac */ /* 0x000e620008000800 */
[----:B------:R-:W2:Y:S08]  /*1480*/  S2UR UR4, SR_CgaCtaId ;  /* 0x00000000000479c3 */ /* 0x000eb00000008800 */
[----:B------:R-:W3:Y:S01]  /*1490*/  LDC R22, c[0x0][0xb24] ;  /* 0x0002c900ff167b82 */ /* 0x000ee20000000800 */
[----:B-1----:R-:W-:-:S09]  /*14a0*/  UISETP.NE.AND UP1, UPT, UR6, 0x1, UPT ;  /* 0x000000010600788c */ /* 0x002fd2000bf25270 */
[----:B--2---:R-:W-:Y:S05]  /*14b0*/  BRA.U UP1, `(.L_x_17) ;  /* 0x0000000101407547 */ /* 0x004fea000b800000 */
[----:B------:R-:W1:Y:S08]  /*14c0*/  LDC.64 R4, c[0x0][0xb10] ;  /* 0x0002c400ff047b82 */ /* 0x000e700000000a00 */
[----:B------:R-:W2:Y:S08]  /*14d0*/  LDC.64 R2, c[0x0][0xb18] ;  /* 0x0002c600ff027b82 */ /* 0x000eb00000000a00 */
[----:B------:R-:W4:Y:S08]  /*14e0*/  LDC R6, c[0x0][0xb20] ;  /* 0x0002c800ff067b82 */ /* 0x000f300000000800 */
[----:B------:R-:W3:Y:S01]  /*14f0*/  LDC R8, c[0x0][0xb0c] ;  /* 0x0002c300ff087b82 */ /* 0x000ee20000000800 */
[----:B-1----:R-:W-:-:S05]  /*1500*/  IMAD.HI.U32 R4, R41, R4, RZ ;  /* 0x0000000429047227 */ /* 0x002fca00078e00ff */
[----:B------:R-:W-:Y:S01]  /*1510*/  SHF.R.U32.HI R4, RZ, R5, R4 ;  /* 0x00000005ff047219 */ /* 0x000fe20000011604 */
[----:B--2---:R-:W-:Y:S01]  /*1520*/  IMAD.HI.U32 R3, R39, R3, RZ ;  /* 0x0000000327037227 */ /* 0x004fe200078e00ff */
[----:B------:R-:W-:-:S04]  /*1530*/  ISETP.NE.AND P0, PT, R2, 0x1, PT ;  /* 0x000000010200780c */ /* 0x000fc80003f05270 */
[----:B----4-:R-:W-:-:S04]  /*1540*/  SHF.R.U32.HI R6, RZ, R6, R3 ;  /* 0x00000006ff067219 */ /* 0x010fc80000011603 */
[----:B------:R-:W-:Y:S02]  /*1550*/  SEL R3, R39, R6, !P0 ;  /* 0x0000000627037207 */ /* 0x000fe40004000000 */
[----:B---3--:R-:W-:-:S04]  /*1560*/  ISETP.NE.AND P1, PT, R8, 0x1, PT ;  /* 0x000000010800780c */ /* 0x008fc80003f25270 */
[----:B------:R-:W-:-:S05]  /*1570*/  SEL R4, R41, R4, !P1 ;  /* 0x0000000429047207 */ /* 0x000fca0004800000 */
[----:B------:R-:W-:Y:S02]  /*1580*/  IMAD.IADD R5, R3, 0x1, -R4 ;  /* 0x0000000103057824 */ /* 0x000fe400078e0a04 */
[----:B------:R-:W-:Y:S02]  /*1590*/  IMAD.IADD R3, R4, 0x1, -R3 ;  /* 0x0000000104037824 */ /* 0x000fe400078e0a03 */
[----:B------:R-:W-:Y:S02]  /*15a0*/  IMAD R41, R5, R8, R41 ;  /* 0x0000000805297224 */ /* 0x000fe400078e0229 */
[----:B------:R-:W-:-:S07]  /*15b0*/  IMAD R39, R3, R2, R39 ;  /* 0x0000000203277224 */ /* 0x000fce00078e0227 */
.L_x_17:
[----:B------:R-:W-:Y:S01]  /*15c0*/  BAR.SYNC.DEFER_BLOCKING 0x0 ;  /* 0x0000000000007b1d */ /* 0x000fe20000010000 */
[----:B------:R-:W-:Y:S01]  /*15d0*/  UISETP.NE.AND UP1, UPT, UR8, 0x2, UPT ;  /* 0x000000020800788c */ /* 0x000fe2000bf25270 */
[----:B------:R-:W-:Y:S02]  /*15e0*/  ISETP.NE.OR P5, PT, R0, 0x2, !P5 ;  /* 0x000000020000780c */ /* 0x000fe40006fa5670 */
[----:B------:R-:W-:-:S06]  /*15f0*/  LOP3.LUT R2, R52, 0x1f, RZ, 0xc0, !PT ;  /* 0x0000001f34027812 */ /* 0x000fcc00078ec0ff */
[----:B------:R-:W-:Y:S05]  /*1600*/  BRA.U UP1, `(.L_x_18) ;  /* 0x0000001d01307547 */ /* 0x000fea000b800000 */
[----:B------:R-:W1:Y:S01]  /*1610*/  LDCU UR14, c[0x0][0x38c] ;  /* 0x00007180ff0e77ac */ /* 0x000e620008000800 */
[----:B------:R-:W2:Y:S01]  /*1620*/  LDC R9, c[0x0][0x370] ;  /* 0x0000dc00ff097b82 */ /* 0x000ea20000000800 */
[----:B------:R-:W-:Y:S01]  /*1630*/  PLOP3.LUT P1, PT, PT, PT, UP2, 0x80, 0x8 ;  /* 0x000000000008781c */ /* 0x000fe20003f2f028 */
[----:B------:R-:W-:Y:S01]  /*1640*/  HFMA2 R12, -RZ, RZ, 0, 0 ;  /* 0x00000000ff0c7431 */ /* 0x000fe200000001ff */
[----:B------:R-:W-:Y:S01]  /*1650*/  ISETP.EQ.OR P4, PT, R2, RZ, P5 ;  /* 0x000000ff0200720c */ /* 0x000fe20002f82670 */
[----:B------:R-:W-:Y:S01]  /*1660*/  IMAD.MOV.U32 R15, RZ, RZ, 0x1 ;  /* 0x00000001ff0f7424 */ /* 0x000fe200078e00ff */
[----:B------:R-:W-:Y:S01]  /*1670*/  PLOP3.LUT P1, PT, P1, PT, PT, 0x8, 0x80 ;  /* 0x000000000080781c */ /* 0x000fe20000f2e170 */
[----:B------:R-:W-:Y:S01]  /*1680*/  IMAD.MOV.U32 R14, RZ, RZ, RZ ;  /* 0x000000ffff0e7224 */ /* 0x000fe200078e00ff */
[----:B------:R-:W-:Y:S01]  /*1690*/  MOV R8, 0x1 ;  /* 0x0000000100087802 */ /* 0x000fe20000000f00 */
[----:B------:R-:W4:Y:S01]  /*16a0*/  LDC R0, c[0x0][0x374] ;  /* 0x0000dd00ff007b82 */ /* 0x000f220000000800 */
[----:B------:R-:W-:Y:S01]  /*16b0*/  IMAD.MOV.U32 R10, RZ, RZ, RZ ;  /* 0x000000ffff0a7224 */ /* 0x000fe200078e00ff */
[----:B------:R-:W2:Y:S01]  /*16c0*/  LDCU.64 UR22, c[0x0][0x348] ;  /* 0x00006900ff1677ac */ /* 0x000ea20008000a00 */
[----:B------:R-:W-:Y:S01]  /*16d0*/  UMOV UR7, URZ ;  /* 0x000000ff00077c82 */ /* 0x000fe20008000000 */
[----:B-1----:R-:W-:-:S04]  /*16e0*/  UIADD3 UR6, UPT, UPT, UR14, 0x3f, URZ ;  /* 0x0000003f0e067890 */ /* 0x002fc8000fffe0ff */
[----:B------:R-:W-:-:S04]  /*16f0*/  USHF.R.S32.HI UR5, URZ, 0x1f, UR6 ;  /* 0x0000001fff057899 */ /* 0x000fc80008011406 */
[----:B------:R-:W-:-:S04]  /*1700*/  ULEA.HI UR5, UR5, UR6, URZ, 0x6 ;  /* 0x0000000605057291 */ /* 0x000fc8000f8f30ff */
[----:B------:R-:W-:Y:S02]  /*1710*/  USHF.R.S32.HI UR21, URZ, 0x6, UR5 ;  /* 0x00000006ff157899 */ /* 0x000fe40008011405 */
[----:B------:R-:W-:Y:S02]  /*1720*/  UIADD3 UR5, UPT, UPT, UR14, -0x1, URZ ;  /* 0xffffffff0e057890 */ /* 0x000fe4000fffe0ff */
[----:B------:R-:W-:Y:S02]  /*1730*/  UISETP.LT.U32.AND UP0, UPT, UR21, 0x18, UPT ;  /* 0x000000181500788c */ /* 0x000fe4000bf01070 */
[----:B------:R-:W-:Y:S02]  /*1740*/  UISETP.GE.U32.AND UP1, UPT, UR5, -0x7f, UPT ;  /* 0xffffff810500788c */ /* 0x000fe4000bf26070 */
[----:B------:R-:W-:Y:S02]  /*1750*/  USEL UR15, UR21, 0x18, UP0 ;  /* 0x00000018150f7887 */ /* 0x000fe40008000000 */
[----:B------:R-:W-:-:S02]  /*1760*/  UIADD3 UR14, UPT, UPT, UR14, 0x7e, URZ ;  /* 0x0000007e0e0e7890 */ /* 0x000fc4000fffe0ff */
[----:B------:R-:W-:Y:S02]  /*1770*/  UIADD3 UR6, UPT, UPT, UR15, -0x1, URZ ;  /* 0xffffffff0f067890 */ /* 0x000fe4000fffe0ff */
[----:B------:R-:W-:-:S03]  /*1780*/  UIADD3 UR13, UPT, UPT, UR21, -UR15, URZ ;  /* 0x8000000f150d7290 */ /* 0x000fc6000fffe0ff */
[----:B------:R-:W-:-:S04]  /*1790*/  @UP1 UIADD3 UR6, UPT, UPT, UR15, URZ, URZ ;  /* 0x000000ff0f061290 */ /* 0x000fc8000fffe0ff */
[----:B--2---:R-:W-:-:S12]  /*17a0*/  UIADD3 UR6, UPT, UPT, UR6, 0x1, URZ ;  /* 0x0000000106067890 */ /* 0x004fd8000fffe0ff */
.L_x_36:
[----:B------:R-:W-:Y:S01]  /*17b0*/  UISETP.NE.AND UP0, UPT, UR4, URZ, UPT ;  /* 0x000000ff0400728c */ /* 0x000fe2000bf05270 */
[----:B------:R-:W1:Y:S08]  /*17c0*/  S2UR UR4, SR_CgaCtaId ;  /* 0x00000000000479c3 */ /* 0x000e700000008800 */
[----:B------:R-:W-:Y:S05]  /*17d0*/  BRA.U UP0, `(.L_x_19) ;  /* 0x0000000100347547 */ /* 0x000fea000b800000 */
[----:B------:R-:W2:Y:S01]  /*17e0*/  S2R R2, SR_CgaCtaId ;  /* 0x0000000000027919 */ /* 0x000ea20000008800 */
[----:B------:R-:W-:-:S04]  /*17f0*/  MOV R3, 0x400 ;  /* 0x0000040000037802 */ /* 0x000fc80000000f00 */
[----:B--2---:R-:W-:Y:S02]  /*1800*/  LEA R3, R2, R3, 0x18 ;  /* 0x0000000302037211 */ /* 0x004fe400078ec0ff */
[----:B------:R-:W-:-:S03]  /*1810*/  SHF.L.U32 R2, R8, 0x1f, RZ ;  /* 0x0000001f08027819 */ /* 0x000fc600000006ff */
[----:B------:R-:W-:-:S04]  /*1820*/  IMAD R3, R10, 0x8, R3 ;  /* 0x000000080a037824 */ /* 0x000fc800078e0203 */
[----:B------:R-:W2:Y:S02]  /*1830*/  SYNCS.PHASECHK.TRANS64.TRYWAIT P0, [R3+URZ+0x220], R2 ;  /* 0x00022002030075a7 */ /* 0x000ea400080011ff */
[----:B--2---:R-:W-:Y:S05]  /*1840*/  @!P0 BRA `(.L_x_20) ;  /* 0x0000005000108947 */ /* 0x004fea0003800000 */
.L_x_118:
[----:B------:R-:W-:Y:S01]  /*1850*/  VIADD R10, R10, 0x1 ;  /* 0x000000010a0a7836 */ /* 0x000fe20000000000 */
[----:B------:R2:W-:Y:S04]  /*1860*/  SYNCS.ARRIVE.TRANS64.A1T0 RZ, [R3+URZ+0x210], RZ ;  /* 0x000210ff03ff79a7 */ /* 0x0005e800081000ff */
[----:B------:R-:W-:-:S04]  /*1870*/  ISETP.NE.AND P0, PT, R10, 0x2, PT ;  /* 0x000000020a00780c */ /* 0x000fc80003f05270 */
[----:B------:R-:W-:Y:S02]  /*1880*/  SEL R10, R10, RZ, P0 ;  /* 0x000000ff0a0a7207 */ /* 0x000fe40000000000 */
[----:B--2---:R-:W-:-:S04]  /*1890*/  SEL R3, RZ, 0x1, P0 ;  /* 0x00000001ff037807 */ /* 0x004fc80000000000 */
[----:B------:R-:W-:-:S07]  /*18a0*/  LOP3.LUT R8, R8, R3, RZ, 0x3c, !PT ;  /* 0x0000000308087212 */ /* 0x000fce00078e3cff */
.L_x_19:
[----:B------:R-:W-:Y:S01]  /*18b0*/  UMOV UR5, 0x400 ;  /* 0x0000040000057882 */ /* 0x000fe20000000000 */
[----:B------:R-:W-:Y:S01]  /*18c0*/  SHF.L.U32 R2, R15, 0x1f, RZ ;  /* 0x0000001f0f027819 */ /* 0x000fe200000006ff */
[----:B-1----:R-:W-:Y:S01]  /*18d0*/  ULEA UR5, UR4, UR5, 0x18 ;  /* 0x0000000504057291 */ /* 0x002fe2000f8ec0ff */
[----:B------:R-:W-:Y:S01]  /*18e0*/  R2UR UR34, R41 ;  /* 0x00000000292272ca */ /* 0x000fe200000e0000 */
[----:B------:R-:W-:Y:S01]  /*18f0*/  UISETP.GE.U32.AND UP0, UPT, UR14, 0x7f, UPT ;  /* 0x0000007f0e00788c */ /* 0x000fe2000bf06070 */
[----:B------:R-:W-:Y:S01]  /*1900*/  R2UR UR11, R39 ;  /* 0x00000000270b72ca */ /* 0x000fe200000e0000 */
[----:B------:R-:W-:Y:S01]  /*1910*/  ULEA UR8, UR7, UR5, 0x3 ;  /* 0x0000000507087291 */ /* 0x000fe2000f8e18ff */
[----:B------:R-:W-:-:S08]  /*1920*/  UMOV UR25, URZ ;  /* 0x000000ff00197c82 */ /* 0x000fd00008000000 */
[----:B------:R1:W2:Y:S01]  /*1930*/  SYNCS.PHASECHK.TRANS64.TRYWAIT P0, [UR8+0xc0], R2 ;  /* 0x0000c002ff0075a7 */ /* 0x0002a20008001108 */
[----:B------:R-:W-:Y:S02]  /*1940*/  USHF.L.U32 UR34, UR34, 0x6, URZ ;  /* 0x0000000622227899 */ /* 0x000fe400080006ff */
[----:B------:R-:W-:Y:S01]  /*1950*/  USHF.L.U32 UR11, UR11, 0x3, URZ ;  /* 0x000000030b0b7899 */ /* 0x000fe200080006ff */
[----:B------:R-:W-:Y:S11]  /*1960*/  BRA.U !UP0, `(.L_x_21) ;  /* 0x0000000108a87547 */ /* 0x000ff6000b800000 */
[----:B------:R-:W-:Y:S01]  /*1970*/  UMOV UR16, URZ ;  /* 0x000000ff00107c82 */ /* 0x000fe20008000000 */
[----:B------:R-:W-:-:S05]  /*1980*/  UMOV UR17, UR7 ;  /* 0x0000000700117c82 */ /* 0x000fca0008000000 */
.L_x_26:
[----:B-1----:R-:W-:Y:S01]  /*1990*/  ULEA UR33, UR17, UR5, 0x3 ;  /* 0x0000000511217291 */ /* 0x002fe2000f8e18ff */
[----:B--2---:R-:W-:Y:S01]  /*19a0*/  @!P5 MOV R3, 0x2400 ;  /* 0x000024000003d802 */ /* 0x004fe20000000f00 */
[----:B--2---:R-:W-:Y:S10]  /*19b0*/  @P0 BRA `(.L_x_22) ;  /* 0x00000000000c0947 */ /* 0x004ff40003800000 */
[----:B------:R-:W-:-:S04]  /*19c0*/  SHF.L.U32 R5, R15, 0x1f, RZ ;  /* 0x0000001f0f057819 */ /* 0x000fc800000006ff */
[----:B------:R-:W2:Y:S02]  /*19d0*/  SYNCS.PHASECHK.TRANS64.TRYWAIT P0, [UR33+0xc0], R5 ;  /* 0x0000c005ff0075a7 */ /* 0x000ea40008001121 */
[----:B--2---:R-:W-:Y:S05]  /*19e0*/  @!P0 BRA `(.L_x_23) ;  /* 0x0000004c00bc8947 */ /* 0x004fea0003800000 */
.L_x_22:
[----:B------:R2:W-:Y:S01]  /*19f0*/  @!P5 SYNCS.ARRIVE.TRANS64 RZ, [UR33], R3 ;  /* 0x00000003ffffd9a7 */ /* 0x0005e20008000021 */
[----:B------:R-:W-:Y:S04]  /*1a00*/  BSSY.RECONVERGENT B0, `(.L_x_24) ;  /* 0x0000003000007945 */ /* 0x000fe80003800200 */
[----:B------:R-:W-:Y:S05]  /*1a10*/  @P4 BRA `(.L_x_25) ;  /* 0x0000000000044947 */ /* 0x000fea0003800000 */
[----:B------:R-:W-:Y:S05]  /*1a20*/  BPT.TRAP 0x1 ;  /* 0x000000040000795c */ /* 0x000fea0000300000 */
.L_x_25:
[----:B------:R-:W-:Y:S05]  /*1a30*/  BSYNC.RECONVERGENT B0 ;  /* 0x0000000000007941 */ /* 0x000fea0003800200 */
.L_x_24:
[----:B------:R-:W-:Y:S02]  /*1a40*/  UIADD3 UR7, UPT, UPT, UR17, 0x1, URZ ;  /* 0x0000000111077890 */ /* 0x000fe4000fffe0ff */
[----:B------:R-:W-:Y:S02]  /*1a50*/  ULEA UR32, UR17, UR5, 0xd ;  /* 0x0000000511207291 */ /* 0x000fe4000f8e68ff */
[----:B------:R-:W-:Y:S02]  /*1a60*/  UISETP.NE.AND UP0, UPT, UR7, 0x18, UPT ;  /* 0x000000180700788c */ /* 0x000fe4000bf05270 */
[----:B------:R-:W-:Y:S02]  /*1a70*/  UIADD3 UR28, UP1, UPT, UR22, 0x80, URZ ;  /* 0x00000080161c7890 */ /* 0x000fe4000ff3e0ff */
[----:B------:R-:W-:Y:S02]  /*1a80*/  USEL UR9, URZ, 0x1, UP0 ;  /* 0x00000001ff097887 */ /* 0x000fe40008000000 */
[----:B------:R-:W-:-:S02]  /*1a90*/  USEL UR7, UR7, URZ, UP0 ;  /* 0x000000ff07077287 */ /* 0x000fc40008000000 */
[----:B------:R-:W-:Y:S02]  /*1aa0*/  UIADD3 UR26, UP0, UPT, UR22, 0x180, URZ ;  /* 0x00000180161a7890 */ /* 0x000fe4000ff1e0ff */
[----:B------:R-:W-:Y:S01]  /*1ab0*/  ULEA UR8, UR7, UR5, 0x3 ;  /* 0x0000000507087291 */ /* 0x000fe2000f8e18ff */
[----:B------:R-:W-:Y:S01]  /*1ac0*/  LOP3.LUT R15, R15, UR9, RZ, 0x3c, !PT ;  /* 0x000000090f0f7c12 */ /* 0x000fe2000f8e3cff */
[----:B------:R-:W-:Y:S02]  /*1ad0*/  USHF.L.U32 UR35, UR16, 0x6, URZ ;  /* 0x0000000610237899 */ /* 0x000fe400080006ff */
[----:B------:R-:W-:Y:S01]  /*1ae0*/  UIADD3.X UR29, UPT, UPT, URZ, UR23, URZ, UP1, !UPT ;  /* 0x00000017ff1d7290 */ /* 0x000fe20008ffe4ff */
[----:B-1----:R-:W-:Y:S01]  /*1af0*/  SHF.L.U32 R2, R15, 0x1f, RZ ;  /* 0x0000001f0f027819 */ /* 0x002fe200000006ff */
[----:B------:R-:W-:Y:S02]  /*1b00*/  UIADD3 UR32, UPT, UPT, UR32, 0xb00, URZ ;  /* 0x00000b0020207890 */ /* 0x000fe4000fffe0ff */
[----:B------:R-:W-:Y:S01]  /*1b10*/  UIADD3.X UR27, UPT, UPT, URZ, UR23, URZ, UP0, !UPT ;  /* 0x00000017ff1b7290 */ /* 0x000fe200087fe4ff */
[----:B------:R1:W1:Y:S01]  /*1b20*/  SYNCS.PHASECHK.TRANS64.TRYWAIT P0, [UR8+0xc0], R2 ;  /* 0x0000c002ff0075a7 */ /* 0x0002620008001108 */
[----:B------:R-:W-:Y:S01]  /*1b30*/  ULEA UR8, UR17, UR5, 0xa ;  /* 0x0000000511087291 */ /* 0x000fe2000f8e50ff */
[----:B------:R-:W-:Y:S01]  /*1b40*/  UMOV UR18, 0x0 ;  /* 0x0000000000127882 */ /* 0x000fe20000000000 */
[----:B------:R-:W-:-:S02]  /*1b50*/  UMOV UR19, 0x10000000 ;  /* 0x1000000000137882 */ /* 0x000fc40000000000 */
[----:B------:R-:W-:Y:S01]  /*1b60*/  UIADD3 UR8, UPT, UPT, UR8, 0x30b00, URZ ;  /* 0x00030b0008087890 */ /* 0x000fe2000fffe0ff */
[----:B------:R1:W-:Y:S01]  /*1b70*/  UTMALDG.3D [UR32], [UR28], desc[UR18] ;  /* 0x000012201c0075b4 */ /* 0x0003e20008011000 */
[----:B------:R-:W-:Y:S01]  /*1b80*/  UMOV UR12, UR36 ;  /* 0x00000024000c7c82 */ /* 0x000fe20008000000 */
[----:B------:R-:W-:Y:S01]  /*1b90*/  UMOV UR9, UR33 ;  /* 0x0000002100097c82 */ /* 0x000fe20008000000 */
[----:B------:R-:W-:Y:S01]  /*1ba0*/  UMOV UR10, UR35 ;  /* 0x00000023000a7c82 */ /* 0x000fe20008000000 */
[----:B------:R-:W-:Y:S01]  /*1bb0*/  UIADD3 UR16, UPT, UPT, UR16, 0x1, URZ ;  /* 0x0000000110107890 */ /* 0x000fe2000fffe0ff */
[----:B------:R-:W-:Y:S01]  /*1bc0*/  UMOV UR25, UR6 ;  /* 0x0000000600197c82 */ /* 0x000fe20008000000 */
[----:B------:R-:W-:Y:S02]  /*1bd0*/  UMOV UR17, UR7 ;  /* 0x0000000700117c82 */ /* 0x000fe40008000000 */
[----:B------:R1:W-:Y:S01]  /*1be0*/  UTMALDG.3D [UR8], [UR26], desc[UR18] ;  /* 0x000012081a0075b4 */ /* 0x0003e20008011000 */
[----:B------:R-:W-:-:S09]  /*1bf0*/  UISETP.NE.AND UP0, UPT, UR16, UR6, UPT ;  /* 0x000000061000728c */ /* 0x000fd2000bf05270 */
[----:B------:R-:W-:Y:S05]  /*1c00*/  BRA.U UP0, `(.L_x_26) ;  /* 0xfffffffd00607547 */ /* 0x000fea000b83ffff */
.L_x_21:
[----:B-1----:R-:W-:Y:S01]  /*1c10*/  ULEA UR8, UR7, UR5, 0x3 ;  /* 0x0000000507087291 */ /* 0x002fe2000f8e18ff */
[----:B------:R-:W-:Y:S01]  /*1c20*/  SHF.L.U32 R2, R15, 0x1f, RZ ;  /* 0x0000001f0f027819 */ /* 0x000fe200000006ff */
[----:B------:R-:W-:Y:S01]  /*1c30*/  @!P1 SYNCS.ARRIVE.TRANS64.A1T0 RZ, [UR5+0x1a8], RZ ;  /* 0x0001a8ffffff99a7 */ /* 0x000fe20008100005 */
[----:B------:R-:W-:-:S06]  /*1c40*/  UISETP.GT.AND UP0, UPT, UR21, UR15, UPT ;  /* 0x0000000f1500728c */ /* 0x000fcc000bf04270 */
[----:B--2---:R1:W2:Y:S03]  /*1c50*/  SYNCS.PHASECHK.TRANS64.TRYWAIT P0, [UR8+0xc0], R2 ;  /* 0x0000c002ff0075a7 */ /* 0x0042a60008001108 */
[----:B------:R-:W-:Y:S05]  /*1c60*/  BRA.U !UP0, `(.L_x_27) ;  /* 0x0000000108ac7547 */ /* 0x000fea000b800000 */
[----:B------:R-:W-:Y:S01]  /*1c70*/  UIADD3 UR24, UPT, UPT, UR13, UR25, URZ ;  /* 0x000000190d187290 */ /* 0x000fe2000fffe0ff */
[----:B------:R-:W-:-:S11]  /*1c80*/  UMOV UR32, UR7 ;  /* 0x0000000700207c82 */ /* 0x000fd60008000000 */
.L_x_32:
[----:B-1----:R-:W-:Y:S01]  /*1c90*/  ULEA UR17, UR32, UR5, 0x3 ;  /* 0x0000000520117291 */ /* 0x002fe2000f8e18ff */
[----:B--2---:R-:W-:Y:S01]  /*1ca0*/  @!P5 MOV R3, 0x2400 ;  /* 0x000024000003d802 */ /* 0x004fe20000000f00 */
[----:B--2---:R-:W-:Y:S10]  /*1cb0*/  @P0 BRA `(.L_x_28) ;  /* 0x00000000000c0947 */ /* 0x004ff40003800000 */
[----:B------:R-:W-:-:S04]  /*1cc0*/  SHF.L.U32 R5, R15, 0x1f, RZ ;  /* 0x0000001f0f057819 */ /* 0x000fc800000006ff */
[----:B------:R-:W2:Y:S02]  /*1cd0*/  SYNCS.PHASECHK.TRANS64.TRYWAIT P0, [UR17+0xc0], R5 ;  /* 0x0000c005ff0075a7 */ /* 0x000ea40008001111 */
[----:B--2---:R-:W-:Y:S05]  /*1ce0*/  @!P0 BRA `(.L_x_29) ;  /* 0x0000004c00148947 */ /* 0x004fea0003800000 */
.L_x_28:
[----:B------:R2:W-:Y:S01]  /*1cf0*/  @!P5 SYNCS.ARRIVE.TRANS64 RZ, [UR17], R3 ;  /* 0x00000003ffffd9a7 */ /* 0x0005e20008000011 */
[----:B------:R-:W-:Y:S04]  /*1d00*/  BSSY.RECONVERGENT B0, `(.L_x_30) ;  /* 0x0000003000007945 */ /* 0x000fe80003800200 */
[----:B------:R-:W-:Y:S05]  /*1d10*/  @P4 BRA `(.L_x_31) ;  /* 0x0000000000044947 */ /* 0x000fea0003800000 */
[----:B------:R-:W-:Y:S05]  /*1d20*/  BPT.TRAP 0x1 ;  /* 0x000000040000795c */ /* 0x000fea0000300000 */
.L_x_31:
[----:B------:R-:W-:Y:S05]  /*1d30*/  BSYNC.RECONVERGENT B0 ;  /* 0x0000000000007941 */ /* 0x000fea0003800200 */
.L_x_30:
        /* <DEDUP_REMOVED lines=10> */
[----:B------:R-:W-:Y:S01]  /*1de0*/  UIADD3 UR16, UPT, UPT, UR16, 0xb00, URZ ;  /* 0x00000b0010107890 */ /* 0x000fe2000fffe0ff */
[----:B-1----:R-:W-:Y:S01]  /*1df0*/  SHF.L.U32 R2, R15, 0x1f, RZ ;  /* 0x0000001f0f027819 */ /* 0x002fe200000006ff */
[----:B------:R-:W-:Y:S02]  /*1e00*/  UIADD3.X UR31, UPT, UPT, URZ, UR23, URZ, UP1, !UPT ;  /* 0x00000017ff1f7290 */ /* 0x000fe40008ffe4ff */
[----:B------:R-:W-:Y:S01]  /*1e10*/  UIADD3.X UR29, UPT, UPT, URZ, UR23, URZ, UP0, !UPT ;  /* 0x00000017ff1d7290 */ /* 0x000fe200087fe4ff */
[----:B------:R1:W1:Y:S01]  /*1e20*/  SYNCS.PHASECHK.TRANS64.TRYWAIT P0, [UR8+0xc0], R2 ;  /* 0x0000c002ff0075a7 */ /* 0x0002620008001108 */
[----:B------:R-:W-:Y:S01]  /*1e30*/  ULEA UR8, UR32, UR5, 0xa ;  /* 0x0000000520087291 */ /* 0x000fe2000f8e50ff */
[----:B------:R-:W-:Y:S01]  /*1e40*/  UMOV UR26, 0x0 ;  /* 0x00000000001a7882 */ /* 0x000fe20000000000 */
[----:B------:R-:W-:-:S02]  /*1e50*/  UMOV UR27, 0x10000000 ;  /* 0x10000000001b7882 */ /* 0x000fc40000000000 */
[----:B------:R-:W-:Y:S01]  /*1e60*/  UIADD3 UR8, UPT, UPT, UR8, 0x30b00, URZ ;  /* 0x00030b0008087890 */ /* 0x000fe2000fffe0ff */
[----:B------:R-:W-:Y:S01]  /*1e70*/  UMOV UR18, UR34 ;  /* 0x0000002200127c82 */ /* 0x000fe20008000000 */
[----:B------:R-:W-:Y:S01]  /*1e80*/  UMOV UR20, UR36 ;  /* 0x0000002400147c82 */ /* 0x000fe20008000000 */
[----:B------:R-:W-:Y:S01]  /*1e90*/  UMOV UR12, UR36 ;  /* 0x00000024000c7c82 */ /* 0x000fe20008000000 */
[----:B------:R-:W-:Y:S01]  /*1ea0*/  UMOV UR9, UR17 ;  /* 0x0000001100097c82 */ /* 0x000fe20008000000 */
[----:B------:R-:W-:Y:S01]  /*1eb0*/  UMOV UR10, UR19 ;  /* 0x00000013000a7c82 */ /* 0x000fe20008000000 */
[----:B------:R1:W-:Y:S01]  /*1ec0*/  UTMALDG.3D [UR16], [UR30], desc[UR26] ;  /* 0x00001a101e0075b4 */ /* 0x0003e20008011000 */
[----:B------:R-:W-:Y:S01]  /*1ed0*/  UIADD3 UR25, UPT, UPT, UR25, 0x1, URZ ;  /* 0x0000000119197890 */ /* 0x000fe2000fffe0ff */
[----:B------:R-:W-:-:S03]  /*1ee0*/  UMOV UR32, UR7 ;  /* 0x0000000700207c82 */ /* 0x000fc60008000000 */
[----:B------:R-:W-:Y:S01]  /*1ef0*/  UISETP.NE.AND UP0, UPT, UR25, UR24, UPT ;  /* 0x000000181900728c */ /* 0x000fe2000bf05270 */
[----:B------:R1:W-:Y:S08]  /*1f00*/  UTMALDG.3D [UR8], [UR28], desc[UR26] ;  /* 0x00001a081c0075b4 */ /* 0x0003f00008011000 */
[----:B------:R-:W-:Y:S05]  /*1f10*/  BRA.U UP0, `(.L_x_32) ;  /* 0xfffffffd005c7547 */ /* 0x000fea000b83ffff */
.L_x_27:
[----:B-1----:R-:W-:Y:S01]  /*1f20*/  LEA R2, R14, UR5, 0x3 ;  /* 0x000000050e027c11 */ /* 0x002fe2000f8e18ff */
[----:B------:R-:W-:Y:S01]  /*1f30*/  NOP ;  /* 0x0000000000007918 */ /* 0x000fe20000000000 */
[----:B--2---:R-:W-:Y:S02]  /*1f40*/  SHF.L.U32 R3, R12, 0x1f, RZ ;  /* 0x0000001f0c037819 */ /* 0x004fe400000006ff */
[----:B------:R-:W-:Y:S02]  /*1f50*/  LEA R4, R14, UR5, 0x4 ;  /* 0x000000050e047c11 */ /* 0x000fe4000f8e20ff */
[----:B------:R-:W1:Y:S02]  /*1f60*/  SYNCS.PHASECHK.TRANS64.TRYWAIT P0, [R2+URZ+0x1b0], R3 ;  /* 0x0001b003020075a7 */ /* 0x000e6400080011ff */
[----:B-1----:R-:W-:Y:S05]  /*1f70*/  @!P0 BRA `(.L_x_33) ;  /* 0x0000004800888947 */ /* 0x002fea0003800000 */
.L_x_121:
[----:B------:R-:W2:Y:S01]  /*1f80*/  LDS.128 R4, [R4+0x240] ;  /* 0x0002400004047984 */ /* 0x000ea20000000c00 */
[----:B---3--:R-:W-:Y:S01]  /*1f90*/  ISETP.GE.AND P0, PT, R22, 0x1, PT ;  /* 0x000000011600780c */ /* 0x008fe20003f06270 */
[----:B-1----:R-:W-:Y:S01]  /*1fa0*/  VIADD R2, R2, 0x1c0 ;  /* 0x000001c002027836 */ /* 0x002fe20000000000 */
[----:B------:R-:W-:Y:S01]  /*1fb0*/  @!PT LDS RZ, [RZ] ;  /* 0x00000000fffff984 */ /* 0x000fe20000000800 */
[----:B------:R-:W-:Y:S01]  /*1fc0*/  @!PT LDS RZ, [RZ] ;  /* 0x00000000fffff984 */ /* 0x000fe20000000800 */
[----:B------:R-:W-:Y:S01]  /*1fd0*/  @!PT LDS RZ, [RZ] ;  /* 0x00000000fffff984 */ /* 0x000fe20000000800 */
[----:B------:R-:W-:Y:S01]  /*1fe0*/  @!PT LDS RZ, [RZ] ;  /* 0x00000000fffff984 */ /* 0x000fe20000000800 */
[----:B------:R1:W-:Y:S06]  /*1ff0*/  MEMBAR.ALL.CTA ;  /* 0x0000000000007992 */ /* 0x0003ec0000008000 */
[----:B-1----:R-:W1:Y:S01]  /*2000*/  FENCE.VIEW.ASYNC.S ;  /* 0x00000000000073c6 */ /* 0x002e620000000000 */
[----:B------:R-:W-:-:S04]  /*2010*/  PRMT R2, RZ, 0x654, R2 ;  /* 0x00000654ff027816 */ /* 0x000fc80000000002 */
[----:B-1----:R1:W-:Y:S01]  /*2020*/  SYNCS.ARRIVE.TRANS64.RED.A1T0 RZ, [R2+URZ], RZ ;  /* 0x000000ff02ff79a7 */ /* 0x0023e200081004ff */
[----:B--2---:R-:W-:-:S13]  /*2030*/  LOP3.LUT P2, RZ, R6, 0x1, RZ, 0xc0, !PT ;  /* 0x0000000106ff7812 */ /* 0x004fda000784c0ff */
[----:B------:R-:W-:Y:S01]  /*2040*/  @P2 SHF.R.U32.HI R3, RZ, 0x10, R5 ;  /* 0x00000010ff032819 */ /* 0x000fe20000011605 */
[----:B------:R-:W-:Y:S01]  /*2050*/  VOTEU.ANY UP0, P2 ;  /* 0x0000000000ff7886 */ /* 0x000fe20001000100 */
[----:B------:R-:W-:Y:S02]  /*2060*/  @P2 MOV R13, R4 ;  /* 0x00000004000d2202 */ /* 0x000fe40000000f00 */
[----:B------:R-:W-:Y:S02]  /*2070*/  @P2 R2UR.BROADCAST UR8, R3 ;  /* 0x00000000030822ca */ /* 0x000fe400008e0000 */
[----:B------:R-:W-:-:S11]  /*2080*/  @P2 LOP3.LUT R11, R5, 0xffff, RZ, 0xc0, !PT ;  /* 0x0000ffff050b2812 */ /* 0x000fd600078ec0ff */
[----:B------:R-:W-:Y:S01]  /*2090*/  @UP0 UMOV UR36, UR8 ;  /* 0x0000000800240c82 */ /* 0x000fe20008000000 */
[----:B-1----:R-:W-:Y:S05]  /*20a0*/  @!P0 BRA `(.L_x_34) ;  /* 0x0000000000b88947 */ /* 0x002fea0003800000 */
[----:B------:R-:W4:Y:S01]  /*20b0*/  LDC.64 R4, c[0x0][0xb18] ;  /* 0x0002c600ff047b82 */ /* 0x000f220000000a00 */
[----:B------:R-:W-:-:S07]  /*20c0*/  ISETP.NE.AND P3, PT, R22, 0x1, PT ;  /* 0x000000011600780c */ /* 0x000fce0003f65270 */
[----:B------:R-:W1:Y:S08]  /*20d0*/  LDC.64 R6, c[0x0][0xb10] ;  /* 0x0002c400ff067b82 */ /* 0x000e700000000a00 */
[----:B------:R-:W2:Y:S08]  /*20e0*/  LDC R16, c[0x0][0xb20] ;  /* 0x0002c800ff107b82 */ /* 0x000eb00000000800 */
[----:B------:R-:W3:Y:S01]  /*20f0*/  LDC R18, c[0x0][0xb0c] ;  /* 0x0002c300ff127b82 */ /* 0x000ee20000000800 */
[----:B----4-:R-:W-:Y:S01]  /*2100*/  IMAD.HI.U32 R17, R0, R5, RZ ;  /* 0x0000000500117227 */ /* 0x010fe200078e00ff */
[----:B------:R-:W-:-:S03]  /*2110*/  ISETP.NE.AND P0, PT, R4, 0x1, PT ;  /* 0x000000010400780c */ /* 0x000fc60003f05270 */
[----:B------:R-:W-:-:S03]  /*2120*/  IMAD.HI.U32 R5, R11, R5, RZ ;  /* 0x000000050b057227 */ /* 0x000fc600078e00ff */
[----:B------:R-:W4:Y:S01]  /*2130*/  LDC.64 R2, c[0x0][0xb28] ;  /* 0x0002ca00ff027b82 */ /* 0x000f220000000a00 */
[----:B-1----:R-:W-:-:S04]  /*2140*/  IMAD.HI.U32 R20, R9, R6, RZ ;  /* 0x0000000609147227 */ /* 0x002fc800078e00ff */
[----:B------:R-:W-:Y:S01]  /*2150*/  IMAD.HI.U32 R24, R13, R6, RZ ;  /* 0x000000060d187227 */ /* 0x000fe200078e00ff */
[----:B------:R-:W-:Y:S02]  /*2160*/  SHF.R.U32.HI R20, RZ, R7, R20 ;  /* 0x00000007ff147219 */ /* 0x000fe40000011614 */
[-C--:B--2---:R-:W-:Y:S02]  /*2170*/  SHF.R.U32.HI R17, RZ, R16.reuse, R17 ;  /* 0x00000010ff117219 */ /* 0x084fe40000011611 */
[----:B------:R-:W-:Y:S02]  /*2180*/  SHF.R.U32.HI R16, RZ, R16, R5 ;  /* 0x00000010ff107219 */ /* 0x000fe40000011605 */
[----:B------:R-:W-:Y:S02]  /*2190*/  SEL R17, R0, R17, !P0 ;  /* 0x0000001100117207 */ /* 0x000fe40004000000 */
[----:B------:R-:W-:Y:S02]  /*21a0*/  SHF.R.U32.HI R24, RZ, R7, R24 ;  /* 0x00000007ff187219 */ /* 0x000fe40000011618 */
[----:B---3--:R-:W-:-:S02]  /*21b0*/  ISETP.NE.AND P1, PT, R18, 0x1, PT ;  /* 0x000000011200780c */ /* 0x008fc40003f25270 */
[----:B------:R-:W-:Y:S02]  /*21c0*/  SEL R5, R11, R16, !P0 ;  /* 0x000000100b057207 */ /* 0x000fe40004000000 */
[----:B------:R-:W-:Y:S02]  /*21d0*/  SEL R19, R9, R20, !P1 ;  /* 0x0000001409137207 */ /* 0x000fe40004800000 */
[----:B------:R-:W-:Y:S01]  /*21e0*/  SEL R7, R13, R24, !P1 ;  /* 0x000000180d077207 */ /* 0x000fe20004800000 */
[----:B----4-:R-:W-:-:S04]  /*21f0*/  IMAD.HI.U32 R20, R17, R2, RZ ;  /* 0x0000000211147227 */ /* 0x010fc800078e00ff */
        /* <DEDUP_REMOVED lines=10> */
[----:B------:R-:W-:-:S04]  /*22a0*/  @!P0 IMAD.HI.U32 R16, R7, R2, RZ ;  /* 0x0000000207108227 */ /* 0x000fc800078e00ff */
[----:B------:R-:W-:Y:S01]  /*22b0*/  IMAD.MOV R2, RZ, RZ, -R6 ;  /* 0x000000ffff027224 */ /* 0x000fe200078e0a06 */
[----:B------:R-:W-:-:S03]  /*22c0*/  @!P0 SHF.R.U32.HI R16, RZ, R3, R16 ;  /* 0x00000003ff108219 */ /* 0x000fc60000011610 */
[----:B------:R-:W-:Y:S01]  /*22d0*/  IMAD R2, R22, R2, R5 ;  /* 0x0000000216027224 */ /* 0x000fe200078e0205 */
        /* <DEDUP_REMOVED lines=11> */
.L_x_34:
[----:B------:R-:W1:Y:S02]  /*2390*/  LDCU UR8, c[0x0][0xb30] ;  /* 0x00016600ff0877ac */ /* 0x000e640008000800 */
[----:B-1----:R-:W-:-:S09]  /*23a0*/  UISETP.NE.AND UP0, UPT, UR8, 0x1, UPT ;  /* 0x000000010800788c */ /* 0x002fd2000bf05270 */
[----:B------:R-:W-:Y:S05]  /*23b0*/  BRA.U UP0, `(.L_x_35) ;  /* 0x0000000100407547 */ /* 0x000fea000b800000 */
[----:B------:R-:W1:Y:S08]  /*23c0*/  LDC.64 R4, c[0x0][0xb10] ;  /* 0x0002c400ff047b82 */ /* 0x000e700000000a00 */
[----:B------:R-:W2:Y:S08]  /*23d0*/  LDC.64 R2, c[0x0][0xb18] ;  /* 0x0002c600ff027b82 */ /* 0x000eb00000000a00 */
[----:B------:R-:W3:Y:S08]  /*23e0*/  LDC R6, c[0x0][0xb20] ;  /* 0x0002c800ff067b82 */ /* 0x000ef00000000800 */
[----:B------:R-:W4:Y:S01]  /*23f0*/  LDC R16, c[0x0][0xb0c] ;  /* 0x0002c300ff107b82 */ /* 0x000f220000000800 */
[----:B-1----:R-:W-:-:S05]  /*2400*/  IMAD.HI.U32 R4, R13, R4, RZ ;  /* 0x000000040d047227 */ /* 0x002fca00078e00ff */
[----:B------:R-:W-:Y:S01]  /*2410*/  SHF.R.U32.HI R4, RZ, R5, R4 ;  /* 0x00000005ff047219 */ /* 0x000fe20000011604 */
[----:B--2---:R-:W-:Y:S01]  /*2420*/  IMAD.HI.U32 R3, R11, R3, RZ ;  /* 0x000000030b037227 */ /* 0x004fe200078e00ff */
[----:B------:R-:W-:-:S04]  /*2430*/  ISETP.NE.AND P0, PT, R2, 0x1, PT ;  /* 0x000000010200780c */ /* 0x000fc80003f05270 */
[----:B---3--:R-:W-:-:S04]  /*2440*/  SHF.R.U32.HI R6, RZ, R6, R3 ;  /* 0x00000006ff067219 */ /* 0x008fc80000011603 */
[----:B------:R-:W-:Y:S02]  /*2450*/  SEL R3, R11, R6, !P0 ;  /* 0x000000060b037207 */ /* 0x000fe40004000000 */
[----:B----4-:R-:W-:-:S04]  /*2460*/  ISETP.NE.AND P1, PT, R16, 0x1, PT ;  /* 0x000000011000780c */ /* 0x010fc80003f25270 */
[----:B------:R-:W-:-:S05]  /*2470*/  SEL R4, R13, R4, !P1 ;  /* 0x000000040d047207 */ /* 0x000fca0004800000 */
[----:B------:R-:W-:Y:S02]  /*2480*/  IMAD.IADD R5, R3, 0x1, -R4 ;  /* 0x0000000103057824 */ /* 0x000fe400078e0a04 */
[----:B------:R-:W-:Y:S02]  /*2490*/  IMAD.IADD R3, R4, 0x1, -R3 ;  /* 0x0000000104037824 */ /* 0x000fe400078e0a03 */
[----:B------:R-:W-:Y:S02]  /*24a0*/  IMAD R13, R5, R16, R13 ;  /* 0x00000010050d7224 */ /* 0x000fe400078e020d */
[----:B------:R-:W-:-:S07]  /*24b0*/  IMAD R11, R3, R2, R11 ;  /* 0x00000002030b7224 */ /* 0x000fce00078e020b */
.L_x_35:
[----:B------:R-:W-:Y:S01]  /*24c0*/  VIADD R14, R14, 0x1 ;  /* 0x000000010e0e7836 */ /* 0x000fe20000000000 */
[----:B------:R-:W-:Y:S01]  /*24d0*/  PLOP3.LUT P1, PT, PT, PT, PT, 0x80, 0x8 ;  /* 0x000000000008781c */ /* 0x000fe20003f2f070 */
[----:B------:R-:W-:Y:S02]  /*24e0*/  IMAD.IADD R41, R13, 0x1, R40 ;  /* 0x000000010d297824 */ /* 0x000fe400078e0228 */
[----:B------:R-:W-:Y:S01]  /*24f0*/  IMAD.IADD R39, R11, 0x1, R38 ;  /* 0x000000010b277824 */ /* 0x000fe200078e0226 */
[----:B------:R-:W-:-:S04]  /*2500*/  ISETP.NE.AND P0, PT, R14, 0x2, PT ;  /* 0x000000020e00780c */ /* 0x000fc80003f05270 */
[----:B------:R-:W-:Y:S02]  /*2510*/  SEL R3, RZ, 0x1, P0 ;  /* 0x00000001ff037807 */ /* 0x000fe40000000000 */
[----:B------:R-:W-:Y:S02]  /*2520*/  SEL R14, R14, RZ, P0 ;  /* 0x000000ff0e0e7207 */ /* 0x000fe40000000000 */
[----:B------:R-:W-:Y:S01]  /*2530*/  LOP3.LUT R12, R12, R3, RZ, 0x3c, !PT ;  /* 0x000000030c0c7212 */ /* 0x000fe200078e3cff */
[----:B------:R-:W-:Y:S06]  /*2540*/  @P2 BRA `(.L_x_36) ;  /* 0xfffffff000982947 */ /* 0x000fec000383ffff */
[----:B------:R-:W-:Y:S01]  /*2550*/  UIADD3 UR5, UPT, UPT, UR5, 0xc0, URZ ;  /* 0x000000c005057890 */ /* 0x000fe2000fffe0ff */
[----:B------:R-:W-:-:S03]  /*2560*/  SHF.L.U32 R3, R15, 0x1f, RZ ;  /* 0x0000001f0f037819 */ /* 0x000fc600000006ff */
[----:B------:R-:W-:-:S09]  /*2570*/  ULEA UR4, UR7, UR5, 0x3 ;  /* 0x0000000507047291 */ /* 0x000fd2000f8e18ff */
[----:B------:R-:W1:Y:S02]  /*2580*/  SYNCS.PHASECHK.TRANS64.TRYWAIT P0, [UR4], R3 ;  /* 0x00000003ff0075a7 */ /* 0x000e640008001104 */
[----:B-1----:R-:W-:Y:S05]  /*2590*/  @!P0 BRA `(.L_x_37) ;  /* 0x0000004400148947 */ /* 0x002fea0003800000 */
.L_x_123:
[----:B------:R-:W-:-:S04]  /*25a0*/  UIADD3 UR6, UPT, UPT, UR7, 0x1, URZ ;  /* 0x0000000107067890 */ /* 0x000fc8000fffe0ff */
[----:B------:R-:W-:-:S04]  /*25b0*/  UISETP.NE.AND UP0, UPT, UR6, 0x18, UPT ;  /* 0x000000180600788c */ /* 0x000fc8000bf05270 */
[----:B------:R-:W-:Y:S02]  /*25c0*/  USEL UR7, URZ, 0x1, UP0 ;  /* 0x00000001ff077887 */ /* 0x000fe40008000000 */
[----:B------:R-:W-:-:S04]  /*25d0*/  USEL UR6, UR6, URZ, UP0 ;  /* 0x000000ff06067287 */ /* 0x000fc80008000000 */
[----:B------:R-:W-:Y:S01]  /*25e0*/  ULEA UR4, UR6, UR5, 0x3 ;  /* 0x0000000506047291 */ /* 0x000fe2000f8e18ff */
[----:B------:R-:W-:-:S04]  /*25f0*/  LOP3.LUT R2, R15, UR7, RZ, 0x3c, !PT ;  /* 0x000000070f027c12 */ /* 0x000fc8000f8e3cff */
[----:B-1----:R-:W-:-:S04]  /*2600*/  SHF.L.U32 R3, R2, 0x1f, RZ ;  /* 0x0000001f02037819 */ /* 0x002fc800000006ff */
[----:B------:R-:W1:Y:S02]  /*2610*/  SYNCS.PHASECHK.TRANS64.TRYWAIT P0, [UR4], R3 ;  /* 0x00000003ff0075a7 */ /* 0x000e640008001104 */
[----:B-1----:R-:W-:Y:S05]  /*2620*/  @!P0 BRA `(.L_x_38) ;  /* 0x0000004400088947 */ /* 0x002fea0003800000 */
.L_x_125:
        /* <DEDUP_REMOVED lines=9> */
.L_x_127:
        /* <DEDUP_REMOVED lines=9> */
.L_x_129:
        /* <DEDUP_REMOVED lines=9> */
.L_x_131:
        /* <DEDUP_REMOVED lines=9> */
.L_x_133:
        /* <DEDUP_REMOVED lines=9> */
.L_x_135:
        /* <DEDUP_REMOVED lines=9> */
.L_x_137:
        /* <DEDUP_REMOVED lines=9> */
.L_x_139:
        /* <DEDUP_REMOVED lines=9> */
.L_x_141:
        /* <DEDUP_REMOVED lines=9> */
.L_x_143:
        /* <DEDUP_REMOVED lines=9> */
.L_x_145:
        /* <DEDUP_REMOVED lines=9> */
.L_x_147:
        /* <DEDUP_REMOVED lines=9> */
.L_x_149:
        /* <DEDUP_REMOVED lines=9> */
.L_x_151:
        /* <DEDUP_REMOVED lines=9> */
.L_x_153:
        /* <DEDUP_REMOVED lines=9> */
.L_x_155:
        /* <DEDUP_REMOVED lines=9> */
.L_x_157:
        /* <DEDUP_REMOVED lines=9> */
.L_x_159:
        /* <DEDUP_REMOVED lines=9> */
.L_x_161:
        /* <DEDUP_REMOVED lines=9> */
.L_x_163:
        /* <DEDUP_REMOVED lines=9> */
.L_x_165:
        /* <DEDUP_REMOVED lines=9> */
.L_x_167:
[----:B------:R-:W-:-:S04]  /*3200*/  UIADD3 UR6, UPT, UPT, UR6, 0x1, URZ ;  /* 0x0000000106067890 */ /* 0x000fc8000fffe0ff */
[----:B------:R-:W-:-:S04]  /*3210*/  UISETP.NE.AND UP0, UPT, UR6, 0x18, UPT ;  /* 0x000000180600788c */ /* 0x000fc8000bf05270 */
[----:B------:R-:W-:Y:S02]  /*3220*/  USEL UR4, URZ, 0x1, UP0 ;  /* 0x00000001ff047887 */ /* 0x000fe40008000000 */
[----:B------:R-:W-:-:S04]  /*3230*/  USEL UR6, UR6, URZ, UP0 ;  /* 0x000000ff06067287 */ /* 0x000fc80008000000 */
[----:B------:R-:W-:Y:S01]  /*3240*/  ULEA UR6, UR6, UR5, 0x3 ;  /* 0x0000000506067291 */ /* 0x000fe2000f8e18ff */
[----:B-1----:R-:W-:-:S04]  /*3250*/  LOP3.LUT R3, R2, UR4, RZ, 0x3c, !PT ;  /* 0x0000000402037c12 */ /* 0x002fc8000f8e3cff */
[----:B------:R-:W-:Y:S01]  /*3260*/  SHF.L.U32 R3, R3, 0x1f, RZ ;  /* 0x0000001f03037819 */ /* 0x000fe200000006ff */
[----:B----4-:R-:W-:-:S07]  /*3270*/  IMAD.U32 R0, RZ, RZ, UR6 ;  /* 0x00000006ff007e24 */ /* 0x010fce000f8e00ff */
.L_x_60:
[----:B-1----:R1:W2:Y:S02]  /*3280*/  SYNCS.PHASECHK.TRANS64.TRYWAIT P0, [R0+URZ], R3 ;  /* 0x00000003000075a7 */ /* 0x0022a400080011ff */
[----:B--2---:R-:W-:Y:S05]  /*3290*/  @!P0 NANOSLEEP.SYNCS 0x989680 ;  /* 0x009896800000895d */ /* 0x004fea0003900000 */
[----:B------:R-:W2:Y:S02]  /*32a0*/  @!P0 SYNCS.PHASECHK.TRANS64 P0, [R0+URZ], R3 ;  /* 0x00000003000085a7 */ /* 0x000ea400080010ff */
[----:B--2---:R-:W-:Y:S05]  /*32b0*/  @P0 EXIT ;  /* 0x000000000000094d */ /* 0x004fea0003800000 */
[----:B------:R-:W-:Y:S05]  /*32c0*/  BRA `(.L_x_60) ;  /* 0xfffffffc00ec7947 */ /* 0x000fea000383ffff */
.L_x_18:
[----:B------:R-:W-:-:S04]  /*32d0*/  UISETP.NE.AND UP1, UPT, UR4, URZ, UPT ;  /* 0x000000ff0400728c */ /* 0x000fc8000bf25270 */
[----:B------:R-:W-:-:S09]  /*32e0*/  UISETP.NE.OR UP1, UPT, UR8, 0x1, UP1 ;  /* 0x000000010800788c */ /* 0x000fd20008f25670 */
[----:B------:R-:W-:Y:S05]  /*32f0*/  BRA.U UP1, `(.L_x_61) ;  /* 0x0000000501487547 */ /* 0x000fea000b800000 */
[----:B------:R-:W-:Y:S01]  /*3300*/  ISETP.NE.AND P2, PT, R2, RZ, PT ;  /* 0x000000ff0200720c */ /* 0x000fe20003f45270 */
[----:B------:R-:W-:Y:S01]  /*3310*/  IMAD.MOV.U32 R12, RZ, RZ, 0x1 ;  /* 0x00000001ff0c7424 */ /* 0x000fe200078e00ff */
[----:B------:R-:W-:Y:S02]  /*3320*/  CS2R R10, SRZ ;  /* 0x00000000000a7805 */ /* 0x000fe4000001ff00 */
[----:B------:R-:W-:Y:S01]  /*3330*/  CS2R R8, SRZ ;  /* 0x0000000000087805 */ /* 0x000fe2000001ff00 */
[----:B------:R-:W-:Y:S01]  /*3340*/  UMOV UR6, 0x400 ;  /* 0x0000040000067882 */ /* 0x000fe20000000000 */
[----:B------:R-:W-:Y:S01]  /*3350*/  UMOV UR7, URZ ;  /* 0x000000ff00077c82 */ /* 0x000fe20008000000 */
[----:B------:R-:W-:-:S12]  /*3360*/  ULEA UR6, UR4, UR6, 0x18 ;  /* 0x0000000604067291 */ /* 0x000fd8000f8ec0ff */
.L_x_65:
[----:B------:R-:W-:Y:S02]  /*3370*/  LEA R0, R8, UR6, 0x3 ;  /* 0x0000000608007c11 */ /* 0x000fe4000f8e18ff */
[----:B------:R-:W-:-:S03]  /*3380*/  SHF.L.U32 R5, R9, 0x1f, RZ ;  /* 0x0000001f09057819 */ /* 0x000fc600000006ff */
[----:B------:R-:W-:Y:S01]  /*3390*/  VIADD R4, R0, 0x220 ;  /* 0x0000022000047836 */ /* 0x000fe20000000000 */
[----:B------:R-:W1:Y:S02]  /*33a0*/  SYNCS.PHASECHK.TRANS64.TRYWAIT P0, [R0+URZ+0x210], R5 ;  /* 0x00021005000075a7 */ /* 0x000e6400080011ff */
[----:B-1----:R-:W-:Y:S05]  /*33b0*/  @!P0 BRA `(.L_x_62) ;  /* 0x0000003c00b48947 */ /* 0x002fea0003800000 */
.L_x_168:
[----:B------:R-:W-:Y:S01]  /*33c0*/  ULEA UR5, UR7, UR6, 0x3 ;  /* 0x0000000607057291 */ /* 0x000fe2000f8e18ff */
[----:B------:R-:W-:Y:S02]  /*33d0*/  PRMT R4, RZ, 0x654, R4 ;  /* 0x00000654ff047816 */ /* 0x000fe40000000004 */
[----:B-1----:R-:W-:Y:S01]  /*33e0*/  SHF.L.U32 R5, R12, 0x1f, RZ ;  /* 0x0000001f0c057819 */ /* 0x002fe200000006ff */
[----:B------:R-:W-:Y:S01]  /*33f0*/  UIADD3 UR4, UPT, UPT, UR5, 0x1b0, URZ ;  /* 0x000001b005047890 */ /* 0x000fe2000fffe0ff */
[----:B------:R1:W-:Y:S05]  /*3400*/  SYNCS.ARRIVE.TRANS64.RED.A1T0 RZ, [R4+URZ], RZ ;  /* 0x000000ff04ff79a7 */ /* 0x0003ea00081004ff */
[----:B------:R-:W-:Y:S01]  /*3410*/  IMAD.U32 R7, RZ, RZ, UR4 ;  /* 0x00000004ff077e24 */ /* 0x000fe2000f8e00ff */
[----:B------:R-:W2:Y:S04]  /*3420*/  SYNCS.PHASECHK.TRANS64.TRYWAIT P0, [UR5+0x1c0], R5 ;  /* 0x0001c005ff0075a7 */ /* 0x000ea80008001105 */
[----:B------:R-:W-:Y:S01]  /*3430*/  PRMT R6, R2, 0x654, R7 ;  /* 0x0000065402067816 */ /* 0x000fe20000000007 */
[----:B-1----:R-:W-:Y:S01]  /*3440*/  @!P2 IMAD.MOV.U32 R4, RZ, RZ, 0x10 ;  /* 0x00000010ff04a424 */ /* 0x002fe200078e00ff */
[----:B--2---:R-:W-:Y:S06]  /*3450*/  @!P0 BRA `(.L_x_63) ;  /* 0x0000003c00a08947 */ /* 0x004fec0003800000 */
.L_x_170:
[----:B------:R-:W-:Y:S01]  /*3460*/  ULEA UR4, UR7, UR6, 0x4 ;  /* 0x0000000607047291 */ /* 0x000fe2000f8e20ff */
[----:B------:R-:W-:Y:S01]  /*3470*/  SEL R3, R6, R3, !P2 ;  /* 0x0000000306037207 */ /* 0x000fe20005000000 */
[----:B------:R-:W-:Y:S01]  /*3480*/  UIADD3 UR5, UPT, UPT, UR5, 0x1b0, URZ ;  /* 0x000001b005057890 */ /* 0x000fe2000fffe0ff */
[----:B-1----:R-:W-:Y:S01]  /*3490*/  LEA R0, R11, UR6, 0x3 ;  /* 0x000000060b007c11 */ /* 0x002fe2000f8e18ff */
[----:B------:R-:W-:Y:S01]  /*34a0*/  UIADD3 UR4, UPT, UPT, UR4, 0x240, URZ ;  /* 0x0000024004047890 */ /* 0x000fe2000fffe0ff */
[----:B------:R-:W-:Y:S01]  /*34b0*/  SHF.L.U32 R5, R10, 0x1f, RZ ;  /* 0x0000001f0a057819 */ /* 0x000fe200000006ff */
[----:B------:R1:W-:Y:S01]  /*34c0*/  @!P2 SYNCS.ARRIVE.TRANS64.RED RZ, [R3+URZ], R4 ;  /* 0x0000000403ffa9a7 */ /* 0x0003e200080004ff */
[----:B------:R-:W-:Y:S01]  /*34d0*/  UIADD3 UR7, UPT, UPT, UR7, 0x1, URZ ;  /* 0x0000000107077890 */ /* 0x000fe2000fffe0ff */
[----:B------:R-:W-:-:S03]  /*34e0*/  VIADD R8, R8, 0x1 ;  /* 0x0000000108087836 */ /* 0x000fc60000000000 */
[----:B------:R-:W-:Y:S02]  /*34f0*/  UISETP.NE.AND UP0, UPT, UR7, 0x2, UPT ;  /* 0x000000020700788c */ /* 0x000fe4000bf05270 */
[----:B------:R-:W-:Y:S06]  /*3500*/  UGETNEXTWORKID.BROADCAST [UR4], [UR5] ;  /* 0x00000000040073ca */ /* 0x000fec0008000100 */
[----:B------:R-:W-:Y:S01]  /*3510*/  USEL UR4, URZ, 0x1, UP0 ;  /* 0x00000001ff047887 */ /* 0x000fe20008000000 */
[----:B------:R-:W-:Y:S01]  /*3520*/  ISETP.NE.AND P0, PT, R8, 0x2, PT ;  /* 0x000000020800780c */ /* 0x000fe20003f05270 */
[----:B------:R-:W-:Y:S01]  /*3530*/  USEL UR7, UR7, URZ, UP0 ;  /* 0x000000ff07077287 */ /* 0x000fe20008000000 */
[----:B------:R-:W2:Y:S03]  /*3540*/  SYNCS.PHASECHK.TRANS64.TRYWAIT P1, [R0+URZ+0x1b0], R5 ;  /* 0x0001b005000075a7 */ /* 0x000ea600080211ff */
[----:B------:R-:W-:Y:S01]  /*3550*/  LOP3.LUT R12, R12, UR4, RZ, 0x3c, !PT ;  /* 0x000000040c0c7c12 */ /* 0x000fe2000f8e3cff */
[----:B-12---:R-:W-:Y:S07]  /*3560*/  @!P1 BRA `(.L_x_64) ;  /* 0x0000003c00749947 */ /* 0x006fee0003800000 */
.L_x_171:
[C---:B------:R-:W-:Y:S01]  /*3570*/  LEA R4, R11.reuse, UR6, 0x4 ;  /* 0x000000060b047c11 */ /* 0x040fe2000f8e20ff */
[----:B-1----:R-:W-:Y:S01]  /*3580*/  VIADD R0, R0, 0x1c0 ;  /* 0x000001c000007836 */ /* 0x002fe20000000000 */
[----:B------:R-:W-:Y:S01]  /*3590*/  SEL R8, R8, RZ, P0 ;  /* 0x000000ff08087207 */ /* 0x000fe20000000000 */
[----:B------:R-:W-:-:S03]  /*35a0*/  VIADD R11, R11, 0x1 ;  /* 0x000000010b0b7836 */ /* 0x000fc60000000000 */
[----:B------:R-:W1:Y:S01]  /*35b0*/  LDS.128 R4, [R4+0x240] ;  /* 0x0002400004047984 */ /* 0x000e620000000c00 */
[----:B------:R-:W-:Y:S02]  /*35c0*/  PRMT R0, RZ, 0x654, R0 ;  /* 0x00000654ff007816 */ /* 0x000fe40000000000 */
[C---:B------:R-:W-:Y:S01]  /*35d0*/  ISETP.NE.AND P1, PT, R11.reuse, 0x2, PT ;  /* 0x000000020b00780c */ /* 0x040fe20003f25270 */
[----:B------:R-:W-:Y:S01]  /*35e0*/  @!PT LDS RZ, [RZ] ;  /* 0x00000000fffff984 */ /* 0x000fe20000000800 */
[----:B------:R-:W-:Y:S01]  /*35f0*/  @!PT LDS RZ, [RZ] ;  /* 0x00000000fffff984 */ /* 0x000fe20000000800 */
[----:B------:R-:W-:Y:S01]  /*3600*/  @!PT LDS RZ, [RZ] ;  /* 0x00000000fffff984 */ /* 0x000fe20000000800 */
[----:B------:R-:W-:Y:S01]  /*3610*/  @!PT LDS RZ, [RZ] ;  /* 0x00000000fffff984 */ /* 0x000fe20000000800 */
[----:B------:R2:W-:Y:S06]  /*3620*/  MEMBAR.ALL.CTA ;  /* 0x0000000000007992 */ /* 0x0005ec0000008000 */
[----:B--2---:R-:W2:Y:S01]  /*3630*/  FENCE.VIEW.ASYNC.S ;  /* 0x00000000000073c6 */ /* 0x004ea20000000000 */
[----:B------:R-:W-:Y:S01]  /*3640*/  SEL R11, R11, RZ, P1 ;  /* 0x000000ff0b0b7207 */ /* 0x000fe20000800000 */
[----:B--2---:R2:W-:Y:S01]  /*3650*/  SYNCS.ARRIVE.TRANS64.RED.A1T0 RZ, [R0+URZ], RZ ;  /* 0x000000ff00ff79a7 */ /* 0x0045e200081004ff */
[----:B-1----:R-:W-:-:S02]  /*3660*/  LOP3.LUT P3, RZ, R6, 0x1, RZ, 0xc0, !PT ;  /* 0x0000000106ff7812 */ /* 0x002fc4000786c0ff */
[----:B------:R-:W-:-:S04]  /*3670*/  SEL R5, RZ, 0x1, P1 ;  /* 0x00000001ff057807 */ /* 0x000fc80000800000 */
[----:B------:R-:W-:Y:S02]  /*3680*/  LOP3.LUT R10, R10, R5, RZ, 0x3c, !PT ;  /* 0x000000050a0a7212 */ /* 0x000fe400078e3cff */
[----:B--2---:R-:W-:-:S04]  /*3690*/  SEL R0, RZ, 0x1, P0 ;  /* 0x00000001ff007807 */ /* 0x004fc80000000000 */
[----:B------:R-:W-:Y:S01]  /*36a0*/  LOP3.LUT R9, R9, R0, RZ, 0x3c, !PT ;  /* 0x0000000009097212 */ /* 0x000fe200078e3cff */
[----:B------:R-:W-:Y:S06]  /*36b0*/  @P3 BRA `(.L_x_65) ;  /* 0xfffffffc002c3947 */ /* 0x000fec000383ffff */
[----:B------:R-:W-:Y:S01]  /*36c0*/  ULEA UR5, UR7, UR6, 0x3 ;  /* 0x0000000607057291 */ /* 0x000fe2000f8e18ff */
[----:B------:R-:W-:-:S08]  /*36d0*/  SHF.L.U32 R3, R12, 0x1f, RZ ;  /* 0x0000001f0c037819 */ /* 0x000fd000000006ff */
[----:B------:R-:W1:Y:S02]  /*36e0*/  SYNCS.PHASECHK.TRANS64 P0, [UR5+0x1c0], R3 ;  /* 0x0001c003ff0075a7 */ /* 0x000e640008001005 */
[----:B-1----:R-:W-:Y:S05]  /*36f0*/  @P0 BRA `(.L_x_66) ;  /* 0x0000000000080947 */ /* 0x002fea0003800000 */
[----:B------:R-:W1:Y:S02]  /*3700*/  SYNCS.PHASECHK.TRANS64.TRYWAIT P0, [UR5+0x1c0], R3 ;  /* 0x0001c003ff0075a7 */ /* 0x000e640008001105 */
[----:B-1----:R-:W-:Y:S05]  /*3710*/  @!P0 BRA `(.L_x_67) ;  /* 0x0000003c001c8947 */ /* 0x002fea0003800000 */
.L_x_66:
[----:B------:R-:W-:-:S04]  /*3720*/  UIADD3 UR4, UPT, UPT, UR7, 0x1, URZ ;  /* 0x0000000107047890 */ /* 0x000fc8000fffe0ff */
[----:B------:R-:W-:-:S04]  /*3730*/  UISETP.NE.AND UP0, UPT, UR4, 0x2, UPT ;  /* 0x000000020400788c */ /* 0x000fc8000bf05270 */
[----:B------:R-:W-:Y:S02]  /*3740*/  USEL UR8, URZ, 0x1, UP0 ;  /* 0x00000001ff087887 */ /* 0x000fe40008000000 */
[----:B------:R-:W-:-:S04]  /*3750*/  USEL UR4, UR4, URZ, UP0 ;  /* 0x000000ff04047287 */ /* 0x000fc80008000000 */
[----:B------:R-:W-:Y:S01]  /*3760*/  ULEA UR4, UR4, UR6, 0x3 ;  /* 0x0000000604047291 */ /* 0x000fe2000f8e18ff */
[----:B-1----:R-:W-:-:S04]  /*3770*/  LOP3.LUT R3, R12, UR8, RZ, 0x3c, !PT ;  /* 0x000000080c037c12 */ /* 0x002fc8000f8e3cff */
[----:B------:R-:W-:-:S04]  /*3780*/  SHF.L.U32 R0, R3, 0x1f, RZ ;  /* 0x0000001f03007819 */ /* 0x000fc800000006ff */
[----:B------:R-:W1:Y:S02]  /*3790*/  SYNCS.PHASECHK.TRANS64 P0, [UR4+0x1c0], R0 ;  /* 0x0001c000ff0075a7 */ /* 0x000e640008001004 */
[----:B-1----:R-:W-:Y:S05]  /*37a0*/  @P0 EXIT ;  /* 0x000000000000094d */ /* 0x002fea0003800000 */
[----:B------:R-:W-:Y:S02]  /*37b0*/  SHF.L.U32 R3, R3, 0x1f, RZ ;  /* 0x0000001f03037819 */ /* 0x000fe400000006ff */
[----:B------:R-:W-:-:S07]  /*37c0*/  MOV R0, UR4 ;  /* 0x0000000400007c02 */ /* 0x000fce0008000f00 */
.L_x_68:
[----:B-1----:R1:W2:Y:S02]  /*37d0*/  SYNCS.PHASECHK.TRANS64.TRYWAIT P0, [R0+URZ+0x1c0], R3 ;  /* 0x0001c003000075a7 */ /* 0x0022a400080011ff */
[----:B--2---:R-:W-:Y:S05]  /*37e0*/  @!P0 NANOSLEEP.SYNCS 0x989680 ;  /* 0x009896800000895d */ /* 0x004fea0003900000 */
[----:B------:R-:W2:Y:S02]  /*37f0*/  @!P0 SYNCS.PHASECHK.TRANS64 P0, [R0+URZ+0x1c0], R3 ;  /* 0x0001c003000085a7 */ /* 0x000ea400080010ff */
[----:B--2---:R-:W-:Y:S05]  /*3800*/  @P0 EXIT ;  /* 0x000000000000094d */ /* 0x004fea0003800000 */
[----:B------:R-:W-:Y:S05]  /*3810*/  BRA `(.L_x_68) ;  /* 0xfffffffc00ec7947 */ /* 0x000fea000383ffff */
.L_x_61:
[----:B------:R-:W-:-:S09]  /*3820*/  UISETP.NE.AND UP1, UPT, UR8, URZ, UPT ;  /* 0x000000ff0800728c */ /* 0x000fd2000bf25270 */
[----:B------:R-:W-:Y:S05]  /*3830*/  BRA.U UP1, `(.L_x_69) ;  /* 0x0000000d01c87547 */ /* 0x000fea000b800000 */
[----:B------:R-:W-:Y:S01]  /*3840*/  UMOV UR5, 0x40 ;  /* 0x0000004000057882 */ /* 0x000fe20000000000 */
[----:B------:R-:W-:Y:S01]  /*3850*/  NOP ;  /* 0x0000000000007918 */ /* 0x000fe20000000000 */
[----:B------:R-:W-:Y:S01]  /*3860*/  ULEA UR5, UR4, UR5, 0x18 ;  /* 0x0000000504057291 */ /* 0x000fe2000f8ec0ff */
[----:B------:R-:W-:Y:S02]  /*3870*/  UMOV UR6, 0x400 ;  /* 0x0000040000067882 */ /* 0x000fe40000000000 */
[----:B------:R-:W-:-:S06]  /*3880*/  ULEA UR6, UR4, UR6, 0x18 ;  /* 0x0000000604067291 */ /* 0x000fcc000f8ec0ff */
[----:B------:R-:W1:Y:S02]  /*3890*/  LDS.U8 R0, [UR5+0x1c] ;  /* 0x00001c05ff007984 */ /* 0x000e640008000000 */
[----:B-1----:R-:W-:-:S13]  /*38a0*/  ISETP.NE.AND P0, PT, R0, RZ, PT ;  /* 0x000000ff0000720c */ /* 0x002fda0003f05270 */
[----:B------:R-:W-:Y:S05]  /*38b0*/  @P0 BRA `(.L_x_70) ;  /* 0x0000000000580947 */ /* 0x000fea0003800000 */
[----:B------:R-:W-:-:S13]  /*38c0*/  ELECT P0, URZ, PT ;  /* 0x0000000000ff782f */ /* 0x000fda0003800000 */
[----:B------:R-:W-:Y:S05]  /*38d0*/  @!P0 BRA `(.L_x_71) ;  /* 0x0000000000608947 */ /* 0x000fea0003800000 */
[----:B------:R-:W-:Y:S01]  /*38e0*/  UMOV UR4, 0x10 ;  /* 0x0000001000047882 */ /* 0x000fe20000000000 */
[----:B------:R-:W-:Y:S01]  /*38f0*/  HFMA2 R0, -RZ, RZ, 0, 5.9604644775390625e-08 ;  /* 0x00000001ff007431 */ /* 0x000fe200000001ff */
[----:B------:R-:W-:-:S03]  /*3900*/  MOV R2, 0xffff ;  /* 0x0000ffff00027802 */ /* 0x000fc60000000f00 */
[----:B------:R-:W-:Y:S04]  /*3910*/  DEPBAR.LE SB1, 0x36 ;  /* 0x00009d800000791a */ /* 0x000fe80000000000 */
[----:B------:R-:W1:Y:S02]  /*3920*/  UTCATOMSWS.FIND_AND_SET.ALIGN UP0, UR4, UR4 ;  /* 0x00000004000475e3 */ /* 0x000e640008000800 */
[----:B-1----:R-:W-:Y:S01]  /*3930*/  MOV R3, UR4 ;  /* 0x0000000400037c02 */ /* 0x002fe20008000f00 */
[----:B------:R-:W-:Y:S06]  /*3940*/  BRA.U UP0, `(.L_x_72) ;  /* 0x0000000100187547 */ /* 0x000fec000b800000 */
.L_x_73:
[----:B------:R-:W-:Y:S05]  /*3950*/  NANOSLEEP 0x64 ;  /* 0x000000640000795d */ /* 0x000fea0003800000 */
[----:B------:R-:W-:-:S05]  /*3960*/  UMOV UR4, 0x10 ;  /* 0x0000001000047882 */ /* 0x000fca0000000000 */
[----:B------:R-:W-:Y:S04]  /*3970*/  DEPBAR.LE SB1, 0x36 ;  /* 0x00009d800000791a */ /* 0x000fe80000000000 */
[----:B------:R-:W1:Y:S02]  /*3980*/  UTCATOMSWS.FIND_AND_SET.ALIGN UP0, UR4, UR4 ;  /* 0x00000004000475e3 */ /* 0x000e640008000800 */
[----:B-1----:R-:W-:Y:S01]  /*3990*/  MOV R3, UR4 ;  /* 0x0000000400037c02 */ /* 0x002fe20008000f00 */
[----:B------:R-:W-:Y:S05]  /*39a0*/  BRA.U !UP0, `(.L_x_73) ;  /* 0xfffffffd08e87547 */ /* 0x000fea000b83ffff */
.L_x_72:
[-C--:B------:R-:W-:Y:S02]  /*39b0*/  SHF.L.U32 R2, R2, R3.reuse, RZ ;  /* 0x0000000302027219 */ /* 0x080fe400000006ff */
[----:B------:R-:W-:Y:S01]  /*39c0*/  SHF.L.U32 R0, R0, R3, RZ ;  /* 0x0000000300007219 */ /* 0x000fe200000006ff */
[----:B------:R-:W-:Y:S02]  /*39d0*/  IMAD.SHL.U32 R3, R3, 0x20, RZ ;  /* 0x0000002003037824 */ /* 0x000fe400078e00ff */
[----:B------:R1:W-:Y:S04]  /*39e0*/  ATOMS.OR RZ, [UR5+0x14], R2 ;  /* 0x00001402ffff798c */ /* 0x0003e8000b000005 */
[----:B------:R1:W-:Y:S04]  /*39f0*/  ATOMS.OR RZ, [UR5+0x18], R0 ;  /* 0x00001800ffff798c */ /* 0x0003e8000b000005 */
[----:B------:R1:W-:Y:S01]  /*3a00*/  STS [UR6+0x260], R3 ;  /* 0x00026003ff007988 */ /* 0x0003e20008000806 */
[----:B------:R-:W-:Y:S05]  /*3a10*/  BRA `(.L_x_71) ;  /* 0x0000000000107947 */ /* 0x000fea0003800000 */
.L_x_70:
[----:B------:R-:W-:Y:S02]  /*3a20*/  MOV R0, 0xffffffff ;  /* 0xffffffff00007802 */ /* 0x000fe40000000f00 */
[----:B------:R-:W-:-:S03]  /*3a30*/  MOV R2, 0x3a60 ;  /* 0x00003a6000027802 */ /* 0x000fc60000000f00 */
[----:B------:R1:W-:Y:S04]  /*3a40*/  STS [UR6+0x260], R0 ;  /* 0x00026000ff007988 */ /* 0x0003e80008000806 */
[----:B-1-3-5:R-:W-:Y:S05]  /*3a50*/  CALL.REL.NOINC `($__internal_1_$__cuda_sm10x_tcgen05_guardrail_trap_phase_invalid_during_alloc) ;  /* 0x0000003c00b47944 */ /* 0x02afea0003c00000 */
.L_x_71:
[----:B------:R-:W-:Y:S05]  /*3a60*/  WARPSYNC.ALL ;  /* 0x0000000000007948 */ /* 0x000fea0003800000 */
[----:B------:R-:W2:Y:S01]  /*3a70*/  S2UR UR5, SR_CgaCtaId ;  /* 0x00000000000579c3 */ /* 0x000ea20000008800 */
[----:B------:R-:W-:Y:S01]  /*3a80*/  UMOV UR4, 0x400 ;  /* 0x0000040000047882 */ /* 0x000fe20000000000 */
[----:B------:R-:W-:-:S06]  /*3a90*/  NOP ;  /* 0x0000000000007918 */ /* 0x000fcc0000000000 */
[----:B------:R-:W-:Y:S06]  /*3aa0*/  BAR.ARV 0x6, 0xa0 ;  /* 0x0182800000007b1d */ /* 0x000fec0000002000 */
[----:B------:R-:W4:Y:S01]  /*3ab0*/  LDCU UR7, c[0x0][0x38c] ;  /* 0x00007180ff0777ac */ /* 0x000f220008000800 */
[----:B------:R-:W-:Y:S01]  /*3ac0*/  IMAD.MOV.U32 R11, RZ, RZ, 0x1 ;  /* 0x00000001ff0b7424 */ /* 0x000fe200078e00ff */
[----:B------:R-:W-:Y:S01]  /*3ad0*/  CS2R R8, SRZ ;  /* 0x0000000000087805 */ /* 0x000fe2000001ff00 */
[----:B------:R-:W-:Y:S01]  /*3ae0*/  IMAD.MOV.U32 R10, RZ, RZ, RZ ;  /* 0x000000ffff0a7224 */ /* 0x000fe200078e00ff */
[----:B------:R-:W3:Y:S01]  /*3af0*/  LDCU UR6, c[0x0][0x38c] ;  /* 0x00007180ff0677ac */ /* 0x000ee20008000800 */
[----:B------:R-:W-:Y:S01]  /*3b00*/  UMOV UR14, URZ ;  /* 0x000000ff000e7c82 */ /* 0x000fe20008000000 */
[----:B------:R-:W-:Y:S01]  /*3b10*/  UMOV UR13, URZ ;  /* 0x000000ff000d7c82 */ /* 0x000fe20008000000 */
[----:B--2---:R-:W-:Y:S01]  /*3b20*/  ULEA UR5, UR5, UR4, 0x18 ;  /* 0x0000000405057291 */ /* 0x004fe2000f8ec0ff */
[----:B------:R-:W-:Y:S01]  /*3b30*/  UMOV UR24, 0x0 ;  /* 0x0000000000187882 */ /* 0x000fe20000000000 */
[----:B------:R-:W-:-:S02]  /*3b40*/  UMOV UR25, 0x4028010 ;  /* 0x0402801000197882 */ /* 0x000fc40000000000 */
[----:B------:R-:W-:Y:S02]  /*3b50*/  UIADD3 UR10, UPT, UPT, UR5, 0x30b00, URZ ;  /* 0x00030b00050a7890 */ /* 0x000fe4000fffe0ff */
[----:B------:R-:W-:Y:S02]  /*3b60*/  UIADD3 UR15, UPT, UPT, UR5, 0xb00, URZ ;  /* 0x00000b00050f7890 */ /* 0x000fe4000fffe0ff */
[----:B----4-:R-:W-:Y:S01]  /*3b70*/  UIADD3 UR7, UPT, UPT, UR7, 0x3f, URZ ;  /* 0x0000003f07077890 */ /* 0x010fe2000fffe0ff */
[----:B-1----:R-:W1:Y:S01]  /*3b80*/  LDS R0, [UR5+0x260] ;  /* 0x00026005ff007984 */ /* 0x002e620008000800 */
[----:B------:R-:W-:Y:S02]  /*3b90*/  USHF.R.U32.HI UR10, URZ, 0x4, UR10 ;  /* 0x00000004ff0a7899 */ /* 0x000fe4000801160a */
[----:B------:R-:W-:Y:S02]  /*3ba0*/  USHF.R.S32.HI UR4, URZ, 0x1f, UR7 ;  /* 0x0000001fff047899 */ /* 0x000fe40008011407 */
[----:B------:R-:W-:-:S02]  /*3bb0*/  USHF.R.U32.HI UR15, URZ, 0x4, UR15 ;  /* 0x00000004ff0f7899 */ /* 0x000fc4000801160f */
[----:B------:R-:W-:Y:S02]  /*3bc0*/  ULEA.HI UR4, UR4, UR7, URZ, 0x6 ;  /* 0x0000000704047291 */ /* 0x000fe4000f8f30ff */
[----:B------:R-:W-:Y:S02]  /*3bd0*/  ULOP3.LUT UR10, UR10, 0x3fff, URZ, 0xc0, !UPT ;  /* 0x00003fff0a0a7892 */ /* 0x000fe4000f8ec0ff */
[----:B------:R-:W-:Y:S01]  /*3be0*/  USHF.R.S32.HI UR4, URZ, 0x6, UR4 ;  /* 0x00000006ff047899 */ /* 0x000fe20008011404 */
[----:B------:R-:W-:Y:S01]  /*3bf0*/  UMOV UR22, 0x0 ;  /* 0x0000000000167882 */ /* 0x000fe20000000000 */
[----:B------:R-:W-:Y:S02]  /*3c00*/  UMOV UR23, 0x4028010 ;  /* 0x0402801000177882 */ /* 0x000fe40000000000 */
[----:B------:R-:W-:Y:S02]  /*3c10*/  UISETP.LT.AND UP0, UPT, UR4, 0x1, UPT ;  /* 0x000000010400788c */ /* 0x000fe4000bf01270 */
[----:B------:R-:W-:-:S02]  /*3c20*/  ULOP3.LUT UR15, UR15, 0x3fff, URZ, 0xc0, !UPT ;  /* 0x00003fff0f0f7892 */ /* 0x000fc4000f8ec0ff */
[----:B------:R-:W-:Y:S02]  /*3c30*/  USEL UR9, UR4, 0x1, !UP0 ;  /* 0x0000000104097887 */ /* 0x000fe4000c000000 */
[----:B------:R-:W-:Y:S02]  /*3c40*/  ULOP3.LUT UR10, UR10, 0x10000, URZ, 0xfc, !UPT ;  /* 0x000100000a0a7892 */ /* 0x000fe4000f8efcff */
[----:B------:R-:W-:Y:S02]  /*3c50*/  UIADD3 UR9, UPT, UPT, -UR9, URZ, URZ ;  /* 0x000000ff09097290 */ /* 0x000fe4000fffe1ff */
[----:B---3--:R-:W-:Y:S01]  /*3c60*/  UISETP.GE.AND UP3, UPT, UR6, 0x1, UPT ;  /* 0x000000010600788c */ /* 0x008fe2000bf66270 */
[----:B------:R-:W-:Y:S01]  /*3c70*/  UMOV UR20, 0x0 ;  /* 0x0000000000147882 */ /* 0x000fe20000000000 */
[----:B------:R-:W-:Y:S01]  /*3c80*/  UMOV UR21, 0x4028010 ;  /* 0x0402801000157882 */ /* 0x000fe20000000000 */
[----:B------:R-:W-:Y:S01]  /*3c90*/  UMOV UR18, 0x0 ;  /* 0x0000000000127882 */ /* 0x000fe20000000000 */
[----:B------:R-:W-:Y:S01]  /*3ca0*/  UMOV UR19, 0x4028010 ;  /* 0x0402801000137882 */ /* 0x000fe20000000000 */
[----:B-1----:R-:W-:-:S15]  /*3cb0*/  R2UR UR16, R0 ;  /* 0x00000000001072ca */ /* 0x002fde00000e0000 */
.L_x_80:
[----:B------:R-:W-:Y:S02]  /*3cc0*/  LEA R0, R10, UR5, 0x3 ;  /* 0x000000050a007c11 */ /* 0x000fe4000f8e18ff */
[----:B------:R-:W-:Y:S02]  /*3cd0*/  SHF.L.U32 R5, R9, 0x1f, RZ ;  /* 0x0000001f09057819 */ /* 0x000fe400000006ff */
[----:B------:R-:W-:Y:S01]  /*3ce0*/  PLOP3.LUT P0, PT, PT, PT, UP3, 0x80, 0x8 ;  /* 0x000000000008781c */ /* 0x000fe20003f0f038 */
[----:B------:R-:W-:Y:S01]  /*3cf0*/  VIADD R3, R0, 0x1c0 ;  /* 0x000001c000037836 */ /* 0x000fe20000000000 */
[----:B-1----:R-:W1:Y:S02]  /*3d00*/  SYNCS.PHASECHK.TRANS64.TRYWAIT P1, [R0+URZ+0x1b0], R5 ;  /* 0x0001b005000075a7 */ /* 0x002e6400080211ff */
[----:B-1-3--:R-:W-:Y:S09]  /*3d10*/  @!P1 BRA `(.L_x_74) ;  /* 0x0000003400b49947 */ /* 0x00aff20003800000 */
.L_x_173:
[----:B------:R-:W-:Y:S01]  /*3d20*/  LEA R4, R10, UR5, 0x4 ;  /* 0x000000050a047c11 */ /* 0x000fe2000f8e20ff */
[----:B------:R-:W-:Y:S01]  /*3d30*/  @UP3 ULEA UR6, UR13, UR5, 0x3 ;  /* 0x000000050d063291 */ /* 0x000fe2000f8e18ff */
[----:B------:R-:W-:Y:S01]  /*3d40*/  PLOP3.LUT P2, PT, PT, PT, PT, 0x80, 0x8 ;  /* 0x000000000008781c */ /* 0x000fe20003f4f070 */
[----:B------:R-:W-:Y:S01]  /*3d50*/  ULEA UR7, UR14, UR5, 0x3 ;  /* 0x000000050e077291 */ /* 0x000fe2000f8e18ff */
[----:B------:R-:W-:Y:S02]  /*3d60*/  PRMT R3, RZ, 0x654, R3 ;  /* 0x00000654ff037816 */ /* 0x000fe40000000003 */
[----:B-1----:R-:W1:Y:S01]  /*3d70*/  LDS.128 R4, [R4+0x240] ;  /* 0x0002400004047984 */ /* 0x002e620000000c00 */
[----:B------:R-:W-:Y:S02]  /*3d80*/  @P0 SHF.L.U32 R2, R8, 0x1f, RZ ;  /* 0x0000001f08020819 */ /* 0x000fe400000006ff */
[----:B------:R-:W-:Y:S01]  /*3d90*/  SHF.L.U32 R0, R11, 0x1f, RZ ;  /* 0x0000001f0b007819 */ /* 0x000fe200000006ff */
[----:B------:R-:W-:Y:S01]  /*3da0*/  @!PT LDS RZ, [RZ] ;  /* 0x00000000fffff984 */ /* 0x000fe20000000800 */
[----:B------:R-:W-:Y:S01]  /*3db0*/  @!PT LDS RZ, [RZ] ;  /* 0x00000000fffff984 */ /* 0x000fe20000000800 */
[----:B------:R-:W-:Y:S01]  /*3dc0*/  @!PT LDS RZ, [RZ] ;  /* 0x00000000fffff984 */ /* 0x000fe20000000800 */
[----:B------:R-:W-:Y:S01]  /*3dd0*/  @!PT LDS RZ, [RZ] ;  /* 0x00000000fffff984 */ /* 0x000fe20000000800 */
[----:B------:R2:W-:Y:S06]  /*3de0*/  MEMBAR.ALL.CTA ;  /* 0x0000000000007992 */ /* 0x0005ec0000008000 */
[----:B--2---:R-:W2:Y:S02]  /*3df0*/  FENCE.VIEW.ASYNC.S ;  /* 0x00000000000073c6 */ /* 0x004ea40000000000 */
[----:B--2---:R2:W-:Y:S01]  /*3e00*/  SYNCS.ARRIVE.TRANS64.RED.A1T0 RZ, [R3+URZ], RZ ;  /* 0x000000ff03ff79a7 */ /* 0x0045e200081004ff */
[----:B------:R2:W3:Y:S01]  /*3e10*/  @P0 SYNCS.PHASECHK.TRANS64.TRYWAIT P2, [UR6], R2 ;  /* 0x00000002ff0005a7 */ /* 0x0004e20008041106 */
[----:B------:R-:W-:Y:S01]  /*3e20*/  ULEA.HI UR6, UR14, UR14, URZ, 0x1 ;  /* 0x0000000e0e067291 */ /* 0x000fe2000f8f08ff */
[----:B-1----:R-:W-:-:S03]  /*3e30*/  LOP3.LUT P1, RZ, R6, 0x1, RZ, 0xc0, !PT ;  /* 0x0000000106ff7812 */ /* 0x002fc6000782c0ff */
[----:B------:R-:W-:Y:S02]  /*3e40*/  USHF.L.U32 UR8, UR6, 0x2, URZ ;  /* 0x0000000206087899 */ /* 0x000fe400080006ff */
[----:B------:R-:W-:Y:S02]  /*3e50*/  ULOP3.LUT UR6, UR6, 0xffe, URZ, 0xc0, !UPT ;  /* 0x00000ffe06067892 */ /* 0x000fe4000f8ec0ff */
[----:B------:R-:W-:Y:S02]  /*3e60*/  ULOP3.LUT UR8, UR8, 0xfffffff8, URZ, 0xc0, !UPT ;  /* 0xfffffff808087892 */ /* 0x000fe4000f8ec0ff */
[----:B------:R-:W-:Y:S02]  /*3e70*/  UIADD3 UR6, UPT, UPT, -UR6, UR14, URZ ;  /* 0x0000000e06067290 */ /* 0x000fe4000fffe1ff */
[----:B------:R-:W-:Y:S01]  /*3e80*/  UIADD3 UR8, UPT, UPT, UR16, UR8, URZ ;  /* 0x0000000810087290 */ /* 0x000fe2000fffe0ff */
[----:B------:R-:W1:Y:S03]  /*3e90*/  SYNCS.PHASECHK.TRANS64.TRYWAIT P0, [UR7+0x1f0], R0 ;  /* 0x0001f000ff0075a7 */ /* 0x000e660008001107 */
[----:B------:R-:W-:Y:S01]  /*3ea0*/  ULEA UR8, UR6, UR8, 0x14 ;  /* 0x0000000806087291 */ /* 0x000fe2000f8ea0ff */
[----:B-123--:R-:W-:Y:S11]  /*3eb0*/  @!P0 BRA `(.L_x_75) ;  /* 0x0000003400608947 */ /* 0x00eff60003800000 */
.L_x_175:
[----:B------:R-:W-:Y:S01]  /*3ec0*/  IADD3 R10, PT, PT, R10, 0x1, RZ ;  /* 0x000000010a0a7810 */ /* 0x000fe20007ffe0ff */
[----:B------:R-:W-:Y:S06]  /*3ed0*/  BRA.U !UP3, `(.L_x_76) ;  /* 0x000000010bc07547 */ /* 0x000fec000b800000 */
[----:B------:R-:W-:Y:S01]  /*3ee0*/  UPLOP3.LUT UP4, UPT, UPT, UPT, UPT, 0x40, 0x4 ;  /* 0x000000000004789c */ /* 0x000fe20003f8e870 */
[----:B------:R-:W-:Y:S01]  /*3ef0*/  UMOV UR12, UR9 ;  /* 0x00000009000c7c82 */ /* 0x000fe20008000000 */
[----:B------:R-:W-:Y:S01]  /*3f00*/  UMOV UR11, UR4 ;  /* 0x00000004000b7c82 */ /* 0x000fe20008000000 */
[----:B------:R-:W-:-:S08]  /*3f10*/  UMOV UR17, UR13 ;  /* 0x0000000d00117c82 */ /* 0x000fd00008000000 */
.L_x_79:
[----:B------:R-:W-:Y:S02]  /*3f20*/  UIADD3 UR12, UPT, UPT, UR12, 0x1, URZ ;  /* 0x000000010c0c7890 */ /* 0x000fe4000fffe0ff */
[----:B--2---:R-:W-:Y:S02]  /*3f30*/  ULEA UR6, UR17, UR5, 0x3 ;  /* 0x0000000511067291 */ /* 0x004fe4000f8e18ff */
[----:B------:R-:W-:Y:S01]  /*3f40*/  UISETP.NE.AND UP0, UPT, UR12, URZ, UPT ;  /* 0x000000ff0c00728c */ /* 0x000fe2000bf05270 */
[----:B---3--:R-:W-:Y:S10]  /*3f50*/  @P2 BRA `(.L_x_77) ;  /* 0x00000000000c2947 */ /* 0x008ff40003800000 */
[----:B-1----:R-:W-:Y:S04]  /*3f60*/  SHF.L.U32 R3, R8, 0x1f, RZ ;  /* 0x0000001f08037819 */ /* 0x002fe800000006ff */
[----:B------:R-:W1:Y:S02]  /*3f70*/  SYNCS.PHASECHK.TRANS64.TRYWAIT P0, [UR6], R3 ;  /* 0x00000003ff0075a7 */ /* 0x000e640008001106 */
[----:B-1----:R-:W-:Y:S05]  /*3f80*/  @!P0 BRA `(.L_x_78) ;  /* 0x0000003400448947 */ /* 0x002fea0003800000 */
.L_x_77:
[----:B------:R-:W-:Y:S01]  /*3f90*/  UISETP.NE.AND UP1, UPT, UR11, 0x1, UPT ;  /* 0x000000010b00788c */ /* 0x000fe2000bf25270 */
[----:B------:R-:W-:Y:S01]  /*3fa0*/  PLOP3.LUT P2, PT, PT, PT, PT, 0x80, 0x8 ;  /* 0x000000000008781c */ /* 0x000fe20003f4f070 */
[----:B------:R-:W-:Y:S02]  /*3fb0*/  UIADD3 UR13, UPT, UPT, UR17, 0x1, URZ ;  /* 0x00000001110d7890 */ /* 0x000fe4000fffe0ff */
[----:B------:R-:W-:Y:S02]  /*3fc0*/  ULEA UR28, UR17, UR15, 0x9 ;  /* 0x0000000f111c7291 */ /* 0x000fe4000f8e48ff */
[----:B------:R-:W-:Y:S01]  /*3fd0*/  UISETP.NE.AND UP2, UPT, UR13, 0x18, UPT ;  /* 0x000000180d00788c */ /* 0x000fe2000bf45270 */
[----:B------:R-:W-:Y:S01]  /*3fe0*/  PLOP3.LUT P0, PT, PT, PT, UP1, 0x80, 0x8 ;  /* 0x000000000008781c */ /* 0x000fe20003f0f018 */
[----:B------:R-:W-:Y:S02]  /*3ff0*/  UIADD3 UR40, UPT, UPT, UR28, 0x80, URZ ;  /* 0x000000801c287890 */ /* 0x000fe4000fffe0ff */
[----:B------:R-:W-:Y:S02]  /*4000*/  USEL UR27, URZ, 0x1, UP2 ;  /* 0x00000001ff1b7887 */ /* 0x000fe40009000000 */
[----:B------:R-:W-:Y:S02]  /*4010*/  USEL UR13, UR13, URZ, UP2 ;  /* 0x000000ff0d0d7287 */ /* 0x000fe40009000000 */
[----:B------:R-:W-:Y:S02]  /*4020*/  UIADD3 UR36, UPT, UPT, UR28, 0x100, URZ ;  /* 0x000001001c247890 */ /* 0x000fe4000fffe0ff */
[----:B------:R-:W-:Y:S01]  /*4030*/  @UP1 ULEA UR26, UR13, UR5, 0x3 ;  /* 0x000000050d1a1291 */ /* 0x000fe2000f8e18ff */
[----:B------:R-:W-:Y:S01]  /*4040*/  LOP3.LUT R8, R8, UR27, RZ, 0x3c, !PT ;  /* 0x0000001b08087c12 */ /* 0x000fe2000f8e3cff */
[----:B------:R-:W-:Y:S02]  /*4050*/  UIADD3 UR32, UPT, UPT, UR28, 0x180, URZ ;  /* 0x000001801c207890 */ /* 0x000fe4000fffe0ff */
[----:B------:R-:W-:Y:S01]  /*4060*/  UIADD3 UR6, UPT, UPT, UR6, 0xc0, URZ ;  /* 0x000000c006067890 */ /* 0x000fe2000fffe0ff */
[----:B-1----:R-:W-:Y:S01]  /*4070*/  @P0 SHF.L.U32 R0, R8, 0x1f, RZ ;  /* 0x0000001f08000819 */ /* 0x002fe200000006ff */
[----:B------:R-:W-:Y:S01]  /*4080*/  UIADD3 UR11, UPT, UPT, UR11, -0x1, URZ ;  /* 0xffffffff0b0b7890 */ /* 0x000fe2000fffe0ff */
[----:B------:R-:W-:Y:S02]  /*4090*/  UMOV UR29, 0x40004040 ;  /* 0x40004040001d7882 */ /* 0x000fe40000000000 */
[----:B------:R2:W3:Y:S01]  /*40a0*/  @P0 SYNCS.PHASECHK.TRANS64.TRYWAIT P2, [UR26], R0 ;  /* 0x00000000ff0005a7 */ /* 0x0004e2000804111a */
[----:B------:R-:W-:Y:S01]  /*40b0*/  ULEA UR26, UR17, UR10, 0x6 ;  /* 0x0000000a111a7291 */ /* 0x000fe2000f8e30ff */
[----:B------:R-:W-:Y:S01]  /*40c0*/  UMOV UR27, 0x40004000 ;  /* 0x40004000001b7882 */ /* 0x000fe20000000000 */
[----:B------:R-:W-:Y:S02]  /*40d0*/  UMOV UR41, 0x40004040 ;  /* 0x4000404000297882 */ /* 0x000fe40000000000 */
[----:B------:R-:W-:Y:S02]  /*40e0*/  UIADD3 UR38, UPT, UPT, UR26, 0x2, URZ ;  /* 0x000000021a267890 */ /* 0x000fe4000fffe0ff */
[----:B------:R-:W-:Y:S02]  /*40f0*/  UIADD3 UR34, UPT, UPT, UR26, 0x4, URZ ;  /* 0x000000041a227890 */ /* 0x000fe4000fffe0ff */
[----:B------:R-:W-:Y:S01]  /*4100*/  UIADD3 UR30, UPT, UPT, UR26, 0x6, URZ ;  /* 0x000000061a1e7890 */ /* 0x000fe2000fffe0ff */
[----:B------:R2:W-:Y:S01]  /*4110*/  UTCHMMA gdesc[UR28], gdesc[UR26], tmem[UR8], tmem[UR24], idesc[UR25], UP4 ;  /* 0x00ff181a1c0075ea */ /* 0x0005e2000a000008 */
[----:B------:R-:W-:Y:S01]  /*4120*/  UPLOP3.LUT UP4, UPT, UPT, UPT, UPT, 0x80, 0x8 ;  /* 0x000000000008789c */ /* 0x000fe20003f8f070 */
[----:B------:R-:W-:Y:S01]  /*4130*/  UMOV UR39, 0x40004000 ;  /* 0x4000400000277882 */ /* 0x000fe20000000000 */
[----:B------:R-:W-:Y:S01]  /*4140*/  UMOV UR37, 0x40004040 ;  /* 0x4000404000257882 */ /* 0x000fe20000000000 */
[----:B------:R2:W-:Y:S01]  /*4150*/  UTCHMMA gdesc[UR40], gdesc[UR38], tmem[UR8], tmem[UR22], idesc[UR23], UPT ;  /* 0x00ff1626280075ea */ /* 0x0005e2000b800008 */
[----:B------:R-:W-:Y:S01]  /*4160*/  UMOV UR35, 0x40004000 ;  /* 0x4000400000237882 */ /* 0x000fe20000000000 */
[----:B------:R-:W-:Y:S01]  /*4170*/  UMOV UR33, 0x40004040 ;  /* 0x4000404000217882 */ /* 0x000fe20000000000 */
[----:B------:R-:W-:Y:S01]  /*4180*/  UMOV UR31, 0x40004000 ;  /* 0x40004000001f7882 */ /* 0x000fe20000000000 */
[----:B------:R2:W-:Y:S01]  /*4190*/  UTCHMMA gdesc[UR36], gdesc[UR34], tmem[UR8], tmem[UR20], idesc[UR21], UPT ;  /* 0x00ff1422240075ea */ /* 0x0005e2000b800008 */
[----:B------:R2:W-:Y:S01]  /*41a0*/  UTCHMMA gdesc[UR32], gdesc[UR30], tmem[UR8], tmem[UR18], idesc[UR19], UPT ;  /* 0x00ff121e200075ea */ /* 0x0005e2000b800008 */
[----:B------:R2:W-:Y:S01]  /*41b0*/  UTCBAR [UR6], URZ ;  /* 0x000000ff060073e9 */ /* 0x0005e200080000ff */
[----:B------:R-:W-:Y:S01]  /*41c0*/  UMOV UR17, UR13 ;  /* 0x0000000d00117c82 */ /* 0x000fe20008000000 */
[----:B------:R-:W-:Y:S05]  /*41d0*/  BRA.U UP0, `(.L_x_79) ;  /* 0xfffffffd00507547 */ /* 0x000fea000b83ffff */
.L_x_76:
[----:B------:R-:W-:Y:S01]  /*41e0*/  UIADD3 UR14, UPT, UPT, UR14, 0x1, URZ ;  /* 0x000000010e0e7890 */ /* 0x000fe2000fffe0ff */
[C---:B------:R-:W-:Y:S01]  /*41f0*/  ISETP.NE.AND P0, PT, R10.reuse, 0x2, PT ;  /* 0x000000020a00780c */ /* 0x040fe20003f05270 */
[----:B------:R-:W-:Y:S02]  /*4200*/  UIADD3 UR7, UPT, UPT, UR7, 0x1d0, URZ ;  /* 0x000001d007077890 */ /* 0x000fe4000fffe0ff */
[----:B------:R-:W-:Y:S01]  /*4210*/  UISETP.NE.AND UP0, UPT, UR14, 0x4, UPT ;  /* 0x000000040e00788c */ /* 0x000fe2000bf05270 */
[----:B-12---:R-:W-:Y:S02]  /*4220*/  SEL R0, RZ, 0x1, P0 ;  /* 0x00000001ff007807 */ /* 0x006fe40000000000 */
[----:B------:R-:W-:Y:S01]  /*4230*/  SEL R10, R10, RZ, P0 ;  /* 0x000000ff0a0a7207 */ /* 0x000fe20000000000 */
[----:B------:R-:W-:Y:S01]  /*4240*/  USEL UR6, URZ, 0x1, UP0 ;  /* 0x00000001ff067887 */ /* 0x000fe20008000000 */
[----:B------:R-:W-:Y:S01]  /*4250*/  LOP3.LUT R9, R9, R0, RZ, 0x3c, !PT ;  /* 0x0000000009097212 */ /* 0x000fe200078e3cff */
[----:B------:R-:W-:Y:S01]  /*4260*/  USEL UR14, UR14, URZ, UP0 ;  /* 0x000000ff0e0e7287 */ /* 0x000fe20008000000 */
[----:B------:R1:W-:Y:S03]  /*4270*/  UTCBAR [UR7], URZ ;  /* 0x000000ff070073e9 */ /* 0x0003e600080000ff */
[----:B------:R-:W-:Y:S01]  /*4280*/  LOP3.LUT R11, R11, UR6, RZ, 0x3c, !PT ;  /* 0x000000060b0b7c12 */ /* 0x000fe2000f8e3cff */
[----:B------:R-:W-:Y:S07]  /*4290*/  @P1 BRA `(.L_x_80) ;  /* 0xfffffff800881947 */ /* 0x000fee000383ffff */
[----:B------:R-:W2:Y:S01]  /*42a0*/  S2UR UR4, SR_CgaCtaId ;  /* 0x00000000000479c3 */ /* 0x000ea20000008800 */
[----:B------:R-:W-:Y:S01]  /*42b0*/  ELECT P0, URZ, PT ;  /* 0x0000000000ff782f */ /* 0x000fe20003800000 */
[----:B------:R-:W-:Y:S01]  /*42c0*/  IMAD.MOV.U32 R0, RZ, RZ, 0x1 ;  /* 0x00000001ff007424 */ /* 0x000fe200078e00ff */
[----:B------:R-:W-:Y:S01]  /*42d0*/  UIADD3 UR5, UPT, UPT, UR5, 0x1f0, URZ ;  /* 0x000001f005057890 */ /* 0x000fe2000fffe0ff */
[----:B------:R-:W-:Y:S01]  /*42e0*/  SHF.L.U32 R3, R11, 0x1f, RZ ;  /* 0x0000001f0b037819 */ /* 0x000fe200000006ff */
[----:B------:R-:W-:-:S03]  /*42f0*/  UMOV UR6, 0x40 ;  /* 0x0000004000067882 */ /* 0x000fc60000000000 */
[----:B------:R-:W-:Y:S01]  /*4300*/  UVIRTCOUNT.DEALLOC.SMPOOL 0x80 ;  /* 0x000000800000784c */ /* 0x000fe20000000000 */
[----:B--2---:R-:W-:Y:S02]  /*4310*/  ULEA UR4, UR4, UR6, 0x18 ;  /* 0x0000000604047291 */ /* 0x004fe4000f8ec0ff */
[----:B------:R-:W-:-:S07]  /*4320*/  ULEA UR6, UR14, UR5, 0x3 ;  /* 0x000000050e067291 */ /* 0x000fce000f8e18ff */
[----:B------:R2:W-:Y:S02]  /*4330*/  @P0 STS.U8 [UR4+0x1c], R0 ;  /* 0x00001c00ff000988 */ /* 0x0005e40008000004 */
[----:B------:R-:W4:Y:S02]  /*4340*/  SYNCS.PHASECHK.TRANS64.TRYWAIT P0, [UR6], R3 ;  /* 0x00000003ff0075a7 */ /* 0x000f240008001106 */
[----:B--2-4-:R-:W-:Y:S05]  /*4350*/  @!P0 BRA `(.L_x_81) ;  /* 0x0000003000688947 */ /* 0x014fea0003800000 */
.L_x_178:
[----:B-1----:R-:W-:-:S04]  /*4360*/  UIADD3 UR7, UPT, UPT, UR14, 0x1, URZ ;  /* 0x000000010e077890 */ /* 0x002fc8000fffe0ff */
[----:B------:R-:W-:-:S04]  /*4370*/  UISETP.NE.AND UP0, UPT, UR7, 0x4, UPT ;  /* 0x000000040700788c */ /* 0x000fc8000bf05270 */
[----:B------:R-:W-:Y:S02]  /*4380*/  USEL UR8, URZ, 0x1, UP0 ;  /* 0x00000001ff087887 */ /* 0x000fe40008000000 */
[----:B------:R-:W-:-:S04]  /*4390*/  USEL UR7, UR7, URZ, UP0 ;  /* 0x000000ff07077287 */ /* 0x000fc80008000000 */
[----:B------:R-:W-:Y:S01]  /*43a0*/  ULEA UR6, UR7, UR5, 0x3 ;  /* 0x0000000507067291 */ /* 0x000fe2000f8e18ff */
[----:B------:R-:W-:-:S04]  /*43b0*/  LOP3.LUT R2, R11, UR8, RZ, 0x3c, !PT ;  /* 0x000000080b027c12 */ /* 0x000fc8000f8e3cff */
[----:B--2---:R-:W-:-:S04]  /*43c0*/  SHF.L.U32 R3, R2, 0x1f, RZ ;  /* 0x0000001f02037819 */ /* 0x004fc800000006ff */
[----:B------:R-:W1:Y:S02]  /*43d0*/  SYNCS.PHASECHK.TRANS64.TRYWAIT P0, [UR6], R3 ;  /* 0x00000003ff0075a7 */ /* 0x000e640008001106 */
[----:B-1----:R-:W-:Y:S05]  /*43e0*/  @!P0 BRA `(.L_x_82) ;  /* 0x00000030005c8947 */ /* 0x002fea0003800000 */
.L_x_180:
        /* <DEDUP_REMOVED lines=9> */
.L_x_182:
[----:B------:R-:W-:-:S04]  /*4480*/  UIADD3 UR7, UPT, UPT, UR7, 0x1, URZ ;  /* 0x0000000107077890 */ /* 0x000fc8000fffe0ff */
[----:B------:R-:W-:-:S04]  /*4490*/  UISETP.NE.AND UP0, UPT, UR7, 0x4, UPT ;  /* 0x000000040700788c */ /* 0x000fc8000bf05270 */
[----:B------:R-:W-:Y:S02]  /*44a0*/  USEL UR6, URZ, 0x1, UP0 ;  /* 0x00000001ff067887 */ /* 0x000fe40008000000 */
[----:B------:R-:W-:-:S04]  /*44b0*/  USEL UR7, UR7, URZ, UP0 ;  /* 0x000000ff07077287 */ /* 0x000fc80008000000 */
[----:B------:R-:W-:Y:S01]  /*44c0*/  ULEA UR7, UR7, UR5, 0x3 ;  /* 0x0000000507077291 */ /* 0x000fe2000f8e18ff */
[----:B-1----:R-:W-:-:S04]  /*44d0*/  LOP3.LUT R3, R2, UR6, RZ, 0x3c, !PT ;  /* 0x0000000602037c12 */ /* 0x002fc8000f8e3cff */
[----:B------:R-:W-:-:S04]  /*44e0*/  SHF.L.U32 R3, R3, 0x1f, RZ ;  /* 0x0000001f03037819 */ /* 0x000fc800000006ff */
[----:B------:R-:W1:Y:S02]  /*44f0*/  SYNCS.PHASECHK.TRANS64.TRYWAIT P0, [UR7], R3 ;  /* 0x00000003ff0075a7 */ /* 0x000e640008001107 */
[----:B-1----:R-:W-:Y:S05]  /*4500*/  @!P0 BRA `(.L_x_84) ;  /* 0x0000003000448947 */ /* 0x002fea0003800000 */
.L_x_184:
[----:B------:R-:W-:Y:S01]  /*4510*/  NOP ;  /* 0x0000000000007918 */ /* 0x000fe20000000000 */
[----:B-1----:R-:W1:Y:S01]  /*4520*/  LDS R0, [UR4+0x14] ;  /* 0x00001404ff007984 */ /* 0x002e620008000800 */
[----:B------:R-:W-:Y:S01]  /*4530*/  ULOP3.LUT UR6, UR16, 0xffff, URZ, 0xc0, !UPT ;  /* 0x0000ffff10067892 */ /* 0x000fe2000f8ec0ff */
[----:B------:R-:W-:Y:S01]  /*4540*/  UMOV UR8, 0xffff ;  /* 0x0000ffff00087882 */ /* 0x000fe20000000000 */
[----:B------:R-:W-:Y:S02]  /*4550*/  UMOV UR5, 0x1 ;  /* 0x0000000100057882 */ /* 0x000fe40000000000 */
[----:B------:R-:W-:-:S04]  /*4560*/  USHF.R.U32.HI UR6, URZ, 0x5, UR6 ;  /* 0x00000005ff067899 */ /* 0x000fc80008011606 */
[----:B------:R-:W-:Y:S02]  /*4570*/  USHF.L.U32 UR8, UR8, UR6, URZ ;  /* 0x0000000608087299 */ /* 0x000fe400080006ff */
[----:B------:R-:W-:-:S04]  /*4580*/  USHF.L.U32 UR5, UR5, UR6, URZ ;  /* 0x0000000605057299 */ /* 0x000fc800080006ff */
[----:B-1----:R-:W-:-:S04]  /*4590*/  LOP3.LUT R0, R0, UR8, RZ, 0xc0, !PT ;  /* 0x0000000800007c12 */ /* 0x002fc8000f8ec0ff */
[----:B------:R-:W-:-:S13]  /*45a0*/  ISETP.NE.AND P0, PT, R0, UR8, PT ;  /* 0x0000000800007c0c */ /* 0x000fda000bf05270 */
[----:B------:R-:W-:Y:S05]  /*45b0*/  @P0 BRA `(.L_x_85) ;  /* 0x0000000000580947 */ /* 0x000fea0003800000 */
[----:B------:R-:W1:Y:S02]  /*45c0*/  LDS R0, [UR4+0x18] ;  /* 0x00001804ff007984 */ /* 0x000e640008000800 */
[----:B-1----:R-:W-:-:S04]  /*45d0*/  LOP3.LUT R0, R0, UR5, RZ, 0xc0, !PT ;  /* 0x0000000500007c12 */ /* 0x002fc8000f8ec0ff */
[----:B------:R-:W-:-:S13]  /*45e0*/  ISETP.NE.AND P0, PT, R0, UR5, PT ;  /* 0x0000000500007c0c */ /* 0x000fda000bf05270 */
[----:B------:R-:W-:Y:S05]  /*45f0*/  @P0 BRA `(.L_x_86) ;  /* 0x00000000003c0947 */ /* 0x000fea0003800000 */
[----:B------:R-:W1:Y:S01]  /*4600*/  S2R R2, SR_LANEID ;  /* 0x0000000000027919 */ /* 0x000e620000000000 */
[----:B------:R-:W-:Y:S01]  /*4610*/  ULOP3.LUT UR8, URZ, UR8, URZ, 0x33, !UPT ;  /* 0x00000008ff087292 */ /* 0x000fe2000f8e33ff */
[----:B------:R-:W-:Y:S01]  /*4620*/  LOP3.LUT R4, RZ, UR5, RZ, 0x33, !PT ;  /* 0x00000005ff047c12 */ /* 0x000fe2000f8e33ff */
[----:B------:R-:W-:Y:S02]  /*4630*/  VOTEU.ANY UR7, UPT, PT ;  /* 0x0000000000077886 */ /* 0x000fe400038e0100 */
[----:B------:R-:W-:Y:S01]  /*4640*/  UFLO.U32 UR7, UR7 ;  /* 0x00000007000772bd */ /* 0x000fe200080e0000 */
[----:B------:R-:W2:Y:S01]  /*4650*/  REDUX UR5, R4 ;  /* 0x00000000040573c4 */ /* 0x000ea20000000000 */
[----:B------:R-:W-:-:S06]  /*4660*/  IMAD.U32 R0, RZ, RZ, UR8 ;  /* 0x00000008ff007e24 */ /* 0x000fcc000f8e00ff */
[----:B------:R4:W-:Y:S01]  /*4670*/  UTCATOMSWS.AND URZ, UR8 ;  /* 0x0000000800ff79e3 */ /* 0x0009e20008000000 */
[----:B------:R-:W3:Y:S01]  /*4680*/  REDUX UR6, R0 ;  /* 0x00000000000673c4 */ /* 0x000ee20000000000 */
[----:B-1----:R-:W-:Y:S01]  /*4690*/  ISETP.EQ.U32.AND P0, PT, R2, UR7, PT ;  /* 0x0000000702007c0c */ /* 0x002fe2000bf02070 */
[----:B--2---:R-:W-:Y:S01]  /*46a0*/  IMAD.U32 R2, RZ, RZ, UR5 ;  /* 0x00000005ff027e24 */ /* 0x004fe2000f8e00ff */
[----:B---3--:R-:W-:-:S11]  /*46b0*/  MOV R3, UR6 ;  /* 0x0000000600037c02 */ /* 0x008fd60008000f00 */
[----:B------:R4:W-:Y:S04]  /*46c0*/  @P0 ATOMS.AND RZ, [UR4+0x14], R3 ;  /* 0x00001403ffff098c */ /* 0x0009e8000a800004 */
[----:B------:R4:W-:Y:S01]  /*46d0*/  @P0 ATOMS.AND RZ, [UR4+0x18], R2 ;  /* 0x00001802ffff098c */ /* 0x0009e2000a800004 */
[----:B------:R-:W-:Y:S05]  /*46e0*/  BRA `(.L_x_87) ;  /* 0x0000000000147947 */ /* 0x000fea0003800000 */
.L_x_86:
[----:B------:R-:W-:Y:S02]  /*46f0*/  MOV R2, 0x4710 ;  /* 0x0000471000027802 */ /* 0x000fe40000000f00 */
[----:B---3-5:R-:W-:Y:S05]  /*4700*/  CALL.REL.NOINC `($__internal_0_$__cuda_sm10x_tcgen05_guardrail_trap_col_being_dealloced_not_returned_by_alloc) ;  /* 0x00000030007c7944 */ /* 0x028fea0003c00000 */
[----:B------:R-:W-:Y:S05]  /*4710*/  BRA `(.L_x_87) ;  /* 0x0000000000087947 */ /* 0x000fea0003800000 */
.L_x_85:
[----:B------:R-:W-:Y:S02]  /*4720*/  MOV R2, 0x4740 ;  /* 0x0000474000027802 */ /* 0x000fe40000000f00 */
[----:B---3-5:R-:W-:Y:S05]  /*4730*/  CALL.REL.NOINC `($__internal_2_$__cuda_sm10x_tcgen05_guardrail_trap_unallocated_columns_being_dealloced) ;  /* 0x0000003000887944 */ /* 0x028fea0003c00000 */
.L_x_87:
[----:B------:R-:W-:Y:S01]  /*4740*/  NOP ;  /* 0x0000000000007918 */ /* 0x000fe20000000000 */
[----:B----4-:R-:W-:Y:S05]  /*4750*/  EXIT ;  /* 0x000000000000794d */ /* 0x010fea0003800000 */
.L_x_69:
[----:B------:R-:W-:-:S09]  /*4760*/  UISETP.NE.OR UP2, UPT, UR8, 0x3, !UP2 ;  /* 0x000000030800788c */ /* 0x000fd2000d745670 */
[----:B------:R-:W-:Y:S05]  /*4770*/  BRA.U UP2, `(.L_x_88) ;  /* 0x0000000d020c7547 */ /* 0x000fea000b800000 */
[----:B------:R-:W1:Y:S01]  /*4780*/  LDC R0, c[0x0][0xb30] ;  /* 0x0002cc00ff007b82 */ /* 0x000e620000000800 */
[----:B------:R-:W2:Y:S01]  /*4790*/  LDCU.64 UR8, c[0x0][0x888] ;  /* 0x00011100ff0877ac */ /* 0x000ea20008000a00 */
[----:B------:R-:W-:Y:S01]  /*47a0*/  IMAD.MOV.U32 R30, RZ, RZ, 0x1 ;  /* 0x00000001ff1e7424 */ /* 0x000fe200078e00ff */
[----:B-----5:R-:W-:Y:S01]  /*47b0*/  CS2R R28, SRZ ;  /* 0x00000000001c7805 */ /* 0x020fe2000001ff00 */
[----:B------:R-:W-:Y:S01]  /*47c0*/  IMAD.MOV.U32 R21, RZ, RZ, 0x400 ;  /* 0x00000400ff157424 */ /* 0x000fe200078e00ff */
[----:B------:R-:W4:Y:S03]  /*47d0*/  LDCU.64 UR6, c[0x0][0x890] ;  /* 0x00011200ff0677ac */ /* 0x000f260008000a00 */
[----:B------:R-:W3:Y:S01]  /*47e0*/  LDC R19, c[0x0][0x370] ;  /* 0x0000dc00ff137b82 */ /* 0x000ee20000000800 */
[----:B------:R-:W-:Y:S01]  /*47f0*/  UMOV UR13, 0x400 ;  /* 0x00000400000d7882 */ /* 0x000fe20000000000 */
[----:B------:R-:W-:-:S02]  /*4800*/  UPLOP3.LUT UP1, UPT, UPT, UPT, UPT, 0x40, 0x4 ;  /* 0x000000000004789c */ /* 0x000fc40003f2e870 */
[----:B------:R-:W-:Y:S01]  /*4810*/  ULEA UR13, UR4, UR13, 0x18 ;  /* 0x0000000d040d7291 */ /* 0x000fe2000f8ec0ff */
[----:B------:R-:W-:-:S03]  /*4820*/  UMOV UR16, URZ ;  /* 0x000000ff00107c82 */ /* 0x000fc60008000000 */
[----:B------:R-:W3:Y:S01]  /*4830*/  LDC R2, c[0x0][0xb0c] ;  /* 0x0002c300ff027b82 */ /* 0x000ee20000000800 */
[----:B--2---:R-:W-:Y:S02]  /*4840*/  UISETP.NE.U32.AND UP2, UPT, UR8, URZ, UPT ;  /* 0x000000ff0800728c */ /* 0x004fe4000bf45070 */
[----:B----4-:R-:W-:-:S05]  /*4850*/  UISETP.NE.U32.AND UP3, UPT, UR6, URZ, UPT ;  /* 0x000000ff0600728c */ /* 0x010fca000bf65070 */
[----:B------:R-:W2:Y:S01]  /*4860*/  LDC R18, c[0x0][0xb20] ;  /* 0x0002c800ff127b82 */ /* 0x000ea20000000800 */
[----:B-1----:R-:W-:Y:S01]  /*4870*/  ISETP.NE.AND P1, PT, R0, 0x1, PT ;  /* 0x000000010000780c */ /* 0x002fe20003f25270 */
[----:B------:R-:W-:Y:S02]  /*4880*/  UISETP.NE.AND.EX UP2, UPT, UR9, URZ, UPT, UP2 ;  /* 0x000000ff0900728c */ /* 0x000fe4000bf45320 */
[----:B------:R-:W-:-:S04]  /*4890*/  UISETP.NE.AND.EX UP3, UPT, UR7, URZ, UPT, UP3 ;  /* 0x000000ff0700728c */ /* 0x000fc8000bf65330 */
[----:B------:R-:W1:Y:S08]  /*48a0*/  LDC.64 R32, c[0x0][0x348] ;  /* 0x0000d200ff207b82 */ /* 0x000e700000000a00 */
[----:B------:R-:W4:Y:S08]  /*48b0*/  LDC.64 R16, c[0x0][0xb10] ;  /* 0x0002c400ff107b82 */ /* 0x000f300000000a00 */
[----:B------:R-:W1:Y:S08]  /*48c0*/  LDC.64 R6, c[0x0][0xb18] ;  /* 0x0002c600ff067b82 */ /* 0x000e700000000a00 */
[----:B------:R-:W1:Y:S08]  /*48d0*/  LDC.64 R4, c[0x0][0xb28] ;  /* 0x0002ca00ff047b82 */ /* 0x000e700000000a00 */
[----:B--23--:R-:W1:Y:S02]  /*48e0*/  LDC R20, c[0x0][0x374] ;  /* 0x0000dd00ff147b82 */ /* 0x00ce640000000800 */
.L_x_96:
[C---:B------:R-:W-:Y:S02]  /*48f0*/  LEA R0, R29.reuse, UR13, 0x3 ;  /* 0x0000000d1d007c11 */ /* 0x040fe4000f8e18ff */
[----:B------:R-:W-:Y:S02]  /*4900*/  SHF.L.U32 R3, R28, 0x1f, RZ ;  /* 0x0000001f1c037819 */ /* 0x000fe400000006ff */
[----:B------:R-:W-:Y:S02]  /*4910*/  LEA R24, R29, UR13, 0x4 ;  /* 0x0000000d1d187c11 */ /* 0x000fe4000f8e20ff */
[----:B--2---:R-:W2:Y:S02]  /*4920*/  SYNCS.PHASECHK.TRANS64.TRYWAIT P0, [R0+URZ+0x1b0], R3 ;  /* 0x0001b003000075a7 */ /* 0x004ea400080011ff */
[----:B--2---:R-:W-:Y:S05]  /*4930*/  @!P0 BRA `(.L_x_89) ;  /* 0x0000002c00508947 */ /* 0x004fea0003800000 */
.L_x_185:
[----:B------:R-:W-:Y:S01]  /*4940*/  ISETP.GE.AND P0, PT, R22, 0x1, PT ;  /* 0x000000011600780c */ /* 0x000fe20003f06270 */
[----:B------:R-:W3:Y:S01]  /*4950*/  LDS.128 R24, [R24+0x240] ;  /* 0x0002400018187984 */ /* 0x000ee20000000c00 */
[----:B------:R-:W-:Y:S01]  /*4960*/  ISETP.NE.U32.AND P4, PT, RZ, UR6, PT ;  /* 0x00000006ff007c0c */ /* 0x000fe2000bf85070 */
[----:B--2---:R-:W-:Y:S03]  /*4970*/  VIADD R0, R0, 0x1c0 ;  /* 0x000001c000007836 */ /* 0x004fe60000000000 */
[----:B------:R-:W-:Y:S01]  /*4980*/  ISETP.NE.AND.EX P4, PT, RZ, UR7, PT, P4 ;  /* 0x00000007ff007c0c */ /* 0x000fe2000bf85340 */
[----:B------:R-:W-:Y:S01]  /*4990*/  @!PT LDS RZ, [RZ] ;  /* 0x00000000fffff984 */ /* 0x000fe20000000800 */
[----:B------:R-:W-:Y:S01]  /*49a0*/  @!PT LDS RZ, [RZ] ;  /* 0x00000000fffff984 */ /* 0x000fe20000000800 */
[----:B------:R-:W-:Y:S01]  /*49b0*/  @!PT LDS RZ, [RZ] ;  /* 0x00000000fffff984 */ /* 0x000fe20000000800 */
[----:B------:R-:W-:Y:S01]  /*49c0*/  @!PT LDS RZ, [RZ] ;  /* 0x00000000fffff984 */ /* 0x000fe20000000800 */
[----:B------:R2:W-:Y:S06]  /*49d0*/  MEMBAR.ALL.CTA ;  /* 0x0000000000007992 */ /* 0x0005ec0000008000 */
[----:B--2---:R-:W2:Y:S01]  /*49e0*/  FENCE.VIEW.ASYNC.S ;  /* 0x00000000000073c6 */ /* 0x004ea20000000000 */
[----:B------:R-:W-:Y:S04]  /*49f0*/  PRMT R0, RZ, 0x654, R0 ;  /* 0x00000654ff007816 */ /* 0x000fe80000000000 */
[----:B--2---:R2:W-:Y:S01]  /*4a00*/  SYNCS.ARRIVE.TRANS64.RED.A1T0 RZ, [R0+URZ], RZ ;  /* 0x000000ff00ff79a7 */ /* 0x0045e200081004ff */
[----:B---3--:R-:W-:Y:S11]  /*4a10*/  LOP3.LUT P3, RZ, R26, 0x1, RZ, 0xc0, !PT ;  /* 0x000000011aff7812 */ /* 0x008ff6000786c0ff */
[----:B------:R-:W-:Y:S02]  /*4a20*/  @!UPT UIADD3 URZ, UPT, UPT, URZ, URZ, URZ ;  /* 0x000000fffffff290 */ /* 0x000fe4000fffe0ff */
[----:B------:R-:W-:Y:S02]  /*4a30*/  @P3 MOV R13, R24 ;  /* 0x00000018000d3202 */ /* 0x000fe40000000f00 */
[----:B------:R-:W-:Y:S01]  /*4a40*/  @P3 LOP3.LUT R8, R25, 0xffff, RZ, 0xc0, !PT ;  /* 0x0000ffff19083812 */ /* 0x000fe200078ec0ff */
[----:B--2---:R-:W-:Y:S06]  /*4a50*/  @!P0 BRA `(.L_x_90) ;  /* 0x0000000000a48947 */ /* 0x004fec0003800000 */
[----:B-1----:R-:W-:Y:S01]  /*4a60*/  IMAD.HI.U32 R31, R20, R7, RZ ;  /* 0x00000007141f7227 */ /* 0x002fe200078e00ff */
[----:B------:R-:W-:Y:S02]  /*4a70*/  ISETP.NE.AND P0, PT, R6, 0x1, PT ;  /* 0x000000010600780c */ /* 0x000fe40003f05270 */
[----:B------:R-:W-:Y:S01]  /*4a80*/  ISETP.NE.AND P2, PT, R22, 0x1, PT ;  /* 0x000000011600780c */ /* 0x000fe20003f45270 */
[----:B----4-:R-:W-:Y:S01]  /*4a90*/  IMAD.HI.U32 R34, R19, R16, RZ ;  /* 0x0000001013227227 */ /* 0x010fe200078e00ff */
[----:B------:R-:W-:Y:S02]  /*4aa0*/  SHF.R.U32.HI R31, RZ, R18, R31 ;  /* 0x00000012ff1f7219 */ /* 0x000fe4000001161f */
[----:B------:R-:W-:Y:S01]  /*4ab0*/  ISETP.NE.AND P5, PT, R2, 0x1, PT ;  /* 0x000000010200780c */ /* 0x000fe20003fa5270 */
[----:B------:R-:W-:Y:S01]  /*4ac0*/  IMAD.HI.U32 R36, R13, R16, RZ ;  /* 0x000000100d247227 */ /* 0x000fe200078e00ff */
[----:B------:R-:W-:Y:S02]  /*4ad0*/  SHF.R.U32.HI R34, RZ, R17, R34 ;  /* 0x00000011ff227219 */ /* 0x000fe40000011622 */
[----:B------:R-:W-:Y:S01]  /*4ae0*/  SEL R3, R20, R31, !P0 ;  /* 0x0000001f14037207 */ /* 0x000fe20004000000 */
[C---:B------:R-:W-:Y:S01]  /*4af0*/  IMAD.HI.U32 R31, R8.reuse, R7, RZ ;  /* 0x00000007081f7227 */ /* 0x040fe200078e00ff */
[----:B------:R-:W-:Y:S02]  /*4b00*/  SEL R11, R19, R34, !P5 ;  /* 0x00000022130b7207 */ /* 0x000fe40006800000 */
[----:B------:R-:W-:Y:S01]  /*4b10*/  SHF.R.U32.HI R36, RZ, R17, R36 ;  /* 0x00000011ff247219 */ /* 0x000fe20000011624 */
[----:B------:R-:W-:Y:S01]  /*4b20*/  IMAD.HI.U32 R44, R3, R4, RZ ;  /* 0x00000004032c7227 */ /* 0x000fe200078e00ff */
[----:B------:R-:W-:Y:S03]  /*4b30*/  SHF.R.U32.HI R31, RZ, R18, R31 ;  /* 0x00000012ff1f7219 */ /* 0x000fe6000001161f */
[----:B------:R-:W-:Y:S01]  /*4b40*/  IMAD.HI.U32 R34, R11, R4, RZ ;  /* 0x000000040b227227 */ /* 0x000fe200078e00ff */
[----:B------:R-:W-:Y:S02]  /*4b50*/  @P2 SHF.R.U32.HI R3, RZ, R5, R44 ;  /* 0x00000005ff032219 */ /* 0x000fe4000001162c */
[----:B------:R-:W-:Y:S02]  /*4b60*/  SEL R9, R8, R31, !P0 ;  /* 0x0000001f08097207 */ /* 0x000fe40004000000 */
[----:B------:R-:W-:Y:S01]  /*4b70*/  @P2 SHF.R.U32.HI R11, RZ, R5, R34 ;  /* 0x00000005ff0b2219 */ /* 0x000fe20000011622 */
[C---:B------:R-:W-:Y:S01]  /*4b80*/  IMAD R10, R22.reuse, R3, RZ ;  /* 0x00000003160a7224 */ /* 0x040fe200078e02ff */
[----:B------:R-:W-:Y:S01]  /*4b90*/  SEL R3, R13, R36, !P5 ;  /* 0x000000240d037207 */ /* 0x000fe20006800000 */
[C---:B------:R-:W-:Y:S03]  /*4ba0*/  IMAD.HI.U32 R14, R9.reuse, R4, RZ ;  /* 0x00000004090e7227 */ /* 0x040fe600078e00ff */
[----:B------:R-:W-:Y:S01]  /*4bb0*/  ISETP.GE.AND P0, PT, R9, R10, PT ;  /* 0x0000000a0900720c */ /* 0x000fe20003f06270 */
[C---:B------:R-:W-:Y:S01]  /*4bc0*/  IMAD R12, R22.reuse, R11, RZ ;  /* 0x0000000b160c7224 */ /* 0x040fe200078e02ff */
[-C--:B------:R-:W-:Y:S04]  /*4bd0*/  SHF.R.U32.HI R14, RZ, R5.reuse, R14 ;  /* 0x00000005ff0e7219 */ /* 0x080fe8000001160e */
[----:B------:R-:W-:Y:S02]  /*4be0*/  ISETP.GE.OR P0, PT, R3, R12, P0 ;  /* 0x0000000c0300720c */ /* 0x000fe40000706670 */
[----:B------:R-:W-:Y:S05]  /*4bf0*/  SEL R15, R9, R14, !P2 ;  /* 0x0000000e090f7207 */ /* 0x000fea0005000000 */
[----:B------:R-:W-:Y:S04]  /*4c00*/  IMAD.MOV R14, RZ, RZ, -R15 ;  /* 0x000000ffff0e7224 */ /* 0x000fe800078e0a0f */
[----:B------:R-:W-:Y:S02]  /*4c10*/  IMAD R14, R22, R14, R9 ;  /* 0x0000000e160e7224 */ /* 0x000fe400078e0209 */
[C---:B------:R-:W-:Y:S05]  /*4c20*/  @!P0 IMAD.HI.U32 R10, R3.reuse, R4, RZ ;  /* 0x00000004030a8227 */ /* 0x040fea00078e00ff */
[----:B------:R-:W-:Y:S04]  /*4c30*/  @!P0 SHF.R.U32.HI R10, RZ, R5, R10 ;  /* 0x00000005ff0a8219 */ /* 0x000fe8000001160a */
[----:B------:R-:W-:Y:S01]  /*4c40*/  @!P0 SEL R0, R3, R10, !P2 ;  /* 0x0000000a03008207 */ /* 0x000fe20005000000 */
[----:B------:R-:W-:Y:S03]  /*4c50*/  IMAD.MOV R10, RZ, RZ, -R3 ;  /* 0x000000ffff0a7224 */ /* 0x000fe600078e0a03 */
[----:B------:R-:W-:Y:S01]  /*4c60*/  @!P0 IADD3 R15, PT, PT, R15, -R0, RZ ;  /* 0x800000000f0f8210 */ /* 0x000fe20007ffe0ff */
[----:B------:R-:W-:Y:S01]  /*4c70*/  @!P0 IMAD R0, R11, R14, R0 ;  /* 0x0000000e0b008224 */ /* 0x000fe200078e0200 */
[----:B------:R-:W-:Y:S01]  /*4c80*/  IADD3 R11, PT, PT, -R9, RZ, RZ ;  /* 0x000000ff090b7210 */ /* 0x000fe20007ffe1ff */
[----:B------:R-:W-:Y:S02]  /*4c90*/  IMAD R13, R2, R10, R13 ;  /* 0x0000000a020d7224 */ /* 0x000fe400078e020d */
[----:B------:R-:W-:Y:S02]  /*4ca0*/  @!P0 IMAD R9, R15, R22, R3 ;  /* 0x000000160f098224 */ /* 0x000fe400078e0203 */
[----:B------:R-:W-:Y:S02]  /*4cb0*/  @!P0 IMAD.MOV.U32 R3, RZ, RZ, R0 ;  /* 0x000000ffff038224 */ /* 0x000fe400078e0000 */
[----:B------:R-:W-:Y:S02]  /*4cc0*/  IMAD R8, R6, R11, R8 ;  /* 0x0000000b06087224 */ /* 0x000fe400078e0208 */
[----:B------:R-:W-:Y:S02]  /*4cd0*/  IMAD R13, R3, R2, R13 ;  /* 0x00000002030d7224 */ /* 0x000fe400078e020d */
[----:B------:R-:W-:Y:S02]  /*4ce0*/  IMAD R8, R9, R6, R8 ;  /* 0x0000000609087224 */ /* 0x000fe400078e0208 */
.L_x_90:
[----:B------:R-:W-:Y:S05]  /*4cf0*/  BRA.U UP1, `(.L_x_91) ;  /* 0x0000000101107547 */ /* 0x000fea000b800000 */
[----:B------:R-:W-:Y:S04]  /*4d00*/  MOV R0, UR5 ;  /* 0x0000000500007c02 */ /* 0x000fe80008000f00 */
[----:B------:R-:W-:Y:S04]  /*4d10*/  SHF.L.U32 R3, R0, 0x1f, RZ ;  /* 0x0000001f00037819 */ /* 0x000fe800000006ff */
[----:B------:R-:W2:Y:S02]  /*4d20*/  SYNCS.PHASECHK.TRANS64.TRYWAIT P0, [UR13+0x1a8], R3 ;  /* 0x0001a803ff0075a7 */ /* 0x000ea4000800110d */
[----:B--2---:R-:W-:Y:S05]  /*4d30*/  @!P0 BRA `(.L_x_92) ;  /* 0x0000002800648947 */ /* 0x004fea0003800000 */
.L_x_91:
[----:B------:R-:W-:Y:S05]  /*4d40*/  BRA.U !UP3, `(.L_x_93) ;  /* 0x000000010b347547 */ /* 0x000fea000b800000 */
[----:B------:R-:W-:Y:S01]  /*4d50*/  UPLOP3.LUT UP0, UPT, UPT, UPT, UP2, 0x80, 0x8 ;  /* 0x000000000008789c */ /* 0x000fe20003f0f020 */
[----:B------:R-:W-:Y:S05]  /*4d60*/  HFMA2 R42, -RZ, RZ, 0, 5.9604644775390625e-08 ;  /* 0x00000001ff2a7431 */ /* 0x000fea00000001ff */
[----:B------:R-:W-:Y:S05]  /*4d70*/  PLOP3.LUT P0, PT, PT, PT, UP0, 0x80, 0x8 ;  /* 0x000000000008781c */ /* 0x000fea0003f0f008 */
[----:B------:R-:W3:Y:S01]  /*4d80*/  @UP0 LDCU.64 UR10, c[0x0][0x888] ;  /* 0x00011100ff0a07ac */ /* 0x000ee20008000a00 */
[----:B------:R-:W-:Y:S04]  /*4d90*/  @UP0 UIMAD UR8, UR36, UR6, URZ ;  /* 0x00000006240802a4 */ /* 0x000fe8000f8e02ff */
[----:B---3--:R-:W-:Y:S06]  /*4da0*/  @UP0 UIMAD.WIDE UR10, UR8, 0x4, UR10 ;  /* 0x00000004080a08a5 */ /* 0x008fec000f8e020a */
[----:B------:R-:W-:Y:S02]  /*4db0*/  IMAD.U32 R10, RZ, RZ, UR10 ;  /* 0x0000000aff0a7e24 */ /* 0x000fe4000f8e00ff */
[----:B------:R-:W-:Y:S05]  /*4dc0*/  IMAD.U32 R11, RZ, RZ, UR11 ;  /* 0x0000000bff0b7e24 */ /* 0x000fea000f8e00ff */
[----:B--2---:R-:W2:Y:S02]  /*4dd0*/  @P0 LDG.E R0, desc[UR44][R10.64] ;  /* 0x0000002c0a000981 */ /* 0x004ea4000c1e1900 */
[----:B--2---:R-:W-:Y:S01]  /*4de0*/  @P0 R2UR UR38, R0 ;  /* 0x00000000002602ca */ /* 0x004fe200000e0000 */
[----:B------:R-:W-:Y:S05]  /*4df0*/  IMAD.MOV.U32 R0, RZ, RZ, 0x1 ;  /* 0x00000001ff007424 */ /* 0x000fea00078e00ff */
[----:B------:R-:W-:Y:S08]  /*4e00*/  @!P0 PRMT R42, R0, 0x7610, R42 ;  /* 0x00007610002a8816 */ /* 0x000ff0000000002a */
[----:B------:R-:W3:Y:S02]  /*4e10*/  @!UP0 LDCU UR38, c[0x0][0x880] ;  /* 0x00011000ff2687ac */ /* 0x000ee40008000800 */
.L_x_93:
[----:B---3--:R-:W-:Y:S01]  /*4e20*/  @!P4 FSETP.EQ.AND P5, PT, RZ, UR38, PT ;  /* 0x00000026ff00cc0b */ /* 0x008fe2000bfa2000 */
[----:B------:R-:W-:Y:S01]  /*4e30*/  @!UPT UIADD3 URZ, UPT, UPT, URZ, URZ, URZ ;  /* 0x000000fffffff290 */ /* 0x000fe2000fffe0ff */
[----:B------:R-:W-:Y:S11]  /*4e40*/  @!P4 BRA `(.L_x_94) ;  /* 0x000000000014c947 */ /* 0x000ff60003800000 */
[----:B------:R-:W-:Y:S02]  /*4e50*/  LOP3.LUT P0, RZ, R42, 0xff, RZ, 0xc0, !PT ;  /* 0x000000ff2aff7812 */ /* 0x000fe4000780c0ff */
[----:B------:R-:W-:Y:S04]  /*4e60*/  PLOP3.LUT P5, PT, PT, PT, UP0, 0x80, 0x8 ;  /* 0x000000000008781c */ /* 0x000fe80003faf008 */
[----:B------:R-:W-:Y:S07]  /*4e70*/  PLOP3.LUT P5, PT, P5, PT, PT, 0x8, 0x80 ;  /* 0x000000000080781c */ /* 0x000fee0002fae170 */
[----:B------:R-:W-:Y:S11]  /*4e80*/  @P0 FSETP.EQ.AND P5, PT, RZ, UR38, PT ;  /* 0x00000026ff000c0b */ /* 0x000ff6000bfa2000 */
[----:B------:R-:W-:Y:S02]  /*4e90*/  @!UPT UIADD3 URZ, UPT, UPT, URZ, URZ, URZ ;  /* 0x000000fffffff290 */ /* 0x000fe4000fffe0ff */
.L_x_94:
[----:B------:R-:W3:Y:S01]  /*4ea0*/  LDC.64 R14, c[0x0][0xb10] ;  /* 0x0002c400ff0e7b82 */ /* 0x000ee20000000a00 */
[----:B------:R-:W-:Y:S01]  /*4eb0*/  ULEA UR14, UR16, UR13, 0x3 ;  /* 0x0000000d100e7291 */ /* 0x000fe2000f8e18ff */
[----:B------:R-:W-:Y:S01]  /*4ec0*/  SHF.L.U32 R12, R30, 0x1f, RZ ;  /* 0x0000001f1e0c7819 */ /* 0x000fe200000006ff */
[----:B------:R-:W-:Y:S01]  /*4ed0*/  VIADD R29, R29, 0x1 ;  /* 0x000000011d1d7836 */ /* 0x000fe20000000000 */
[----:B------:R-:W-:Y:S04]  /*4ee0*/  @P3 SHF.R.U32.HI R23, RZ, 0x10, R25 ;  /* 0x00000010ff173819 */ /* 0x000fe80000011619 */
[----:B------:R-:W5:Y:S02]  /*4ef0*/  LDC.64 R10, c[0x0][0xb18] ;  /* 0x0002c600ff0a7b82 */ /* 0x000f640000000a00 */
[----:B------:R-:W1:Y:S01]  /*4f00*/  SYNCS.PHASECHK.TRANS64.TRYWAIT P4, [UR14+0x190], R12 ;  /* 0x0001900cff0075a7 */ /* 0x000e62000808110e */
[----:B---3--:R-:W-:Y:S05]  /*4f10*/  @!P1 IMAD.HI.U32 R14, R13, R14, RZ ;  /* 0x0000000e0d0e9227 */ /* 0x008fea00078e00ff */
[----:B--2---:R-:W2:Y:S01]  /*4f20*/  @!P1 LDC R0, c[0x0][0xb20] ;  /* 0x0002c800ff009b82 */ /* 0x004ea20000000800 */
[----:B------:R-:W-:Y:S01]  /*4f30*/  @!P1 SHF.R.U32.HI R14, RZ, R15, R14 ;  /* 0x0000000fff0e9219 */ /* 0x000fe2000001160e */
[----:B-----5:R-:W-:Y:S01]  /*4f40*/  @!P1 IMAD.HI.U32 R11, R8, R11, RZ ;  /* 0x0000000b080b9227 */ /* 0x020fe200078e00ff */
[----:B------:R-:W-:Y:S05]  /*4f50*/  @!P1 ISETP.NE.AND P0, PT, R10, 0x1, PT ;  /* 0x000000010a00980c */ /* 0x000fea0003f05270 */
[----:B------:R-:W3:Y:S01]  /*4f60*/  @!P1 LDC R3, c[0x0][0xb0c] ;  /* 0x0002c300ff039b82 */ /* 0x000ee20000000800 */
[----:B--2---:R-:W-:Y:S02]  /*4f70*/  @!P1 SHF.R.U32.HI R9, RZ, R0, R11 ;  /* 0x00000000ff099219 */ /* 0x004fe4000001160b */
[----:B---3--:R-:W-:Y:S02]  /*4f80*/  @!P1 ISETP.NE.AND P2, PT, R3, 0x1, PT ;  /* 0x000000010300980c */ /* 0x008fe40003f45270 */
[----:B------:R-:W-:Y:S02]  /*4f90*/  @!P1 SEL R9, R8, R9, !P0 ;  /* 0x0000000908099207 */ /* 0x000fe40004000000 */
[----:B------:R-:W-:Y:S02]  /*4fa0*/  ELECT P0, URZ, PT ;  /* 0x0000000000ff782f */ /* 0x000fe40003800000 */
[----:B------:R-:W-:Y:S05]  /*4fb0*/  @!P1 SEL R14, R13, R14, !P2 ;  /* 0x0000000e0d0e9207 */ /* 0x000fea0005000000 */
[----:B------:R-:W-:Y:S02]  /*4fc0*/  @!P1 IMAD.IADD R0, R9, 0x1, -R14 ;  /* 0x0000000109009824 */ /* 0x000fe400078e0a0e */
[----:B------:R-:W-:Y:S02]  /*4fd0*/  @!P1 IMAD.IADD R9, R14, 0x1, -R9 ;  /* 0x000000010e099824 */ /* 0x000fe400078e0a09 */
[----:B------:R-:W-:Y:S02]  /*4fe0*/  @!P1 IMAD R13, R0, R3, R13 ;  /* 0x00000003000d9224 */ /* 0x000fe400078e020d */
[----:B------:R-:W-:Y:S01]  /*4ff0*/  @!P1 IMAD R8, R9, R10, R8 ;  /* 0x0000000a09089224 */ /* 0x000fe200078e0208 */
[----:B-1----:R-:W-:Y:S06]  /*5000*/  @!P4 BRA `(.L_x_95) ;  /* 0x0000002400c8c947 */ /* 0x002fec0003800000 */
.L_x_188:
[----:B------:R-:W-:Y:S01]  /*5010*/  PLOP3.LUT P5, PT, P5, P0, PT, 0xf2, 0x2f ;  /* 0x00000000002f781c */ /* 0x000fe20002fa1e72 */
[----:B------:R-:W-:Y:S01]  /*5020*/  UMOV UR18, 0x0 ;  /* 0x0000000000127882 */ /* 0x000fe20000000000 */
[----:B------:R-:W-:Y:S01]  /*5030*/  UMOV UR19, 0x10000000 ;  /* 0x1000000000137882 */ /* 0x000fe20000000000 */
[----:B------:R-:W-:Y:S01]  /*5040*/  UMOV UR12, UR36 ;  /* 0x00000024000c7c82 */ /* 0x000fe20008000000 */
[----:B------:R-:W-:Y:S09]  /*5050*/  @P3 R2UR UR36, R23 ;  /* 0x00000000172432ca */ /* 0x000ff200000e0000 */
[----:B-1----:R-:W-:Y:S01]  /*5060*/  @!P5 IADD3 R3, P0, PT, R32, 0x580, RZ ;  /* 0x000005802003d810 */ /* 0x002fe20007f1e0ff */
[----:B------:R-:W-:Y:S01]  /*5070*/  @!P5 IMAD.SHL.U32 R39, R39, 0x8, RZ ;  /* 0x000000082727d824 */ /* 0x000fe200078e00ff */
[----:B------:R-:W-:Y:S01]  /*5080*/  VOTEU.ALL UP1, P5 ;  /* 0x0000000000ff7886 */ /* 0x000fe20002820000 */
[----:B------:R-:W-:Y:S01]  /*5090*/  @!P5 IMAD.SHL.U32 R41, R41, 0x40, RZ ;  /* 0x000000402929d824 */ /* 0x000fe200078e00ff */
[----:B------:R-:W-:Y:S01]  /*50a0*/  @!P5 R2UR UR9, R3 ;  /* 0x000000000309d2ca */ /* 0x000fe200000e0000 */
[----:B------:R-:W-:Y:S01]  /*50b0*/  @!P5 IMAD.X R0, RZ, RZ, R33, P0 ;  /* 0x000000ffff00d224 */ /* 0x000fe200000e0621 */
[----:B------:R-:W-:Y:S01]  /*50c0*/  @!P5 R2UR UR10, R39 ;  /* 0x00000000270ad2ca */ /* 0x000fe200000e0000 */
[----:B------:R-:W-:Y:S01]  /*50d0*/  @!UP1 ULEA UR15, UR16, UR13, 0xa ;  /* 0x0000000d100f9291 */ /* 0x000fe2000f8e50ff */
[----:B------:R-:W-:Y:S01]  /*50e0*/  @!P5 R2UR UR11, R41 ;  /* 0x00000000290bd2ca */ /* 0x000fe200000e0000 */
[----:B------:R-:W-:Y:S01]  /*50f0*/  UIADD3 UR16, UPT, UPT, UR16, 0x1, URZ ;  /* 0x0000000110107890 */ /* 0x000fe2000fffe0ff */
[----:B------:R-:W-:Y:S01]  /*5100*/  @!P5 R2UR UR8, R0 ;  /* 0x000000000008d2ca */ /* 0x000fe200000e0000 */
[----:B------:R-:W-:Y:S01]  /*5110*/  IMAD.IADD R39, R8, 0x1, R38 ;  /* 0x0000000108277824 */ /* 0x000fe200078e0226 */
[----:B------:R-:W-:Y:S01]  /*5120*/  ISETP.NE.AND P0, PT, R29, 0x2, PT ;  /* 0x000000021d00780c */ /* 0x000fe20003f05270 */
[----:B------:R-:W-:Y:S03]  /*5130*/  IMAD.IADD R41, R13, 0x1, R40 ;  /* 0x000000010d297824 */ /* 0x000fe600078e0228 */
[----:B------:R-:W-:Y:S01]  /*5140*/  SEL R3, RZ, 0x1, P0 ;  /* 0x00000001ff037807 */ /* 0x000fe20000000000 */
[----:B------:R-:W-:Y:S01]  /*5150*/  IMAD.U32 R10, RZ, RZ, UR9 ;  /* 0x00000009ff0a7e24 */ /* 0x000fe2000f8e00ff */
[----:B------:R-:W-:Y:S01]  /*5160*/  UIADD3 UR9, UPT, UPT, UR14, 0x180, URZ ;  /* 0x000001800e097890 */ /* 0x000fe2000fffe0ff */
[----:B------:R-:W-:Y:S02]  /*5170*/  SEL R29, R29, RZ, P0 ;  /* 0x000000ff1d1d7207 */ /* 0x000fe40000000000 */
[----:B------:R-:W-:Y:S02]  /*5180*/  LOP3.LUT R28, R28, R3, RZ, 0x3c, !PT ;  /* 0x000000031c1c7212 */ /* 0x000fe400078e3cff */
[----:B------:R-:W-:Y:S01]  /*5190*/  IMAD.U32 R11, RZ, RZ, UR8 ;  /* 0x00000008ff0b7e24 */ /* 0x000fe2000f8e00ff */
[----:B------:R-:W-:Y:S01]  /*51a0*/  @!P5 R2UR UR20, R10 ;  /* 0x000000000a14d2ca */ /* 0x000fe200000e0000 */
[----:B------:R-:W-:Y:S01]  /*51b0*/  @!UP1 UIADD3 UR8, UPT, UPT, UR15, 0x280, URZ ;  /* 0x000002800f089890 */ /* 0x000fe2000fffe0ff */
[----:B------:R-:W-:Y:S02]  /*51c0*/  VOTEU.ALL UP1, P5 ;  /* 0x0000000000ff7886 */ /* 0x000fe40002820000 */
[----:B------:R-:W-:Y:S01]  /*51d0*/  @!P5 R2UR UR21, R11 ;  /* 0x000000000b15d2ca */ /* 0x000fe200000e0000 */
[----:B------:R-:W-:Y:S11]  /*51e0*/  UPRMT UR15, UR4, 0x654, UR9 ;  /* 0x00000654040f7896 */ /* 0x000ff60008000009 */
[----:B------:R-:W-:Y:S01]  /*51f0*/  @!UPT UIADD3 URZ, UPT, UPT, URZ, URZ, URZ ;  /* 0x000000fffffff290 */ /* 0x000fe2000fffe0ff */
[----:B------:R2:W-:Y:S01]  /*5200*/  @!UP1 UTMALDG.3D [UR8], [UR20], desc[UR18] ;  /* 0x00001208140095b4 */ /* 0x0005e20008011000 */
[----:B------:R2:W-:Y:S01]  /*5210*/  @!P5 SYNCS.ARRIVE.TRANS64.RED.A0TR RZ, [UR14+0x180], R21 ;  /* 0x00018015ffffd9a7 */ /* 0x0005e2000830040e */
[----:B------:R-:W-:Y:S04]  /*5220*/  UISETP.NE.AND UP1, UPT, UR16, 0x2, UPT ;  /* 0x000000021000788c */ /* 0x000fe8000bf25270 */
[----:B------:R-:W-:Y:S02]  /*5230*/  USEL UR14, URZ, 0x1, UP1 ;  /* 0x00000001ff0e7887 */ /* 0x000fe40008800000 */
[----:B------:R-:W-:Y:S02]  /*5240*/  USEL UR16, UR16, URZ, UP1 ;  /* 0x000000ff10107287 */ /* 0x000fe40008800000 */
[----:B------:R-:W-:Y:S02]  /*5250*/  UPLOP3.LUT UP1, UPT, UPT, UPT, UPT, 0x80, 0x8 ;  /* 0x000000000008789c */ /* 0x000fe40003f2f070 */
[----:B------:R-:W-:Y:S01]  /*5260*/  LOP3.LUT R30, R30, UR14, RZ, 0x3c, !PT ;  /* 0x0000000e1e1e7c12 */ /* 0x000fe2000f8e3cff */
[----:B------:R-:W-:Y:S01]  /*5270*/  SYNCS.ARRIVE.TRANS64.RED.A1T0 RZ, [UR15], RZ ;  /* 0x000000ffffff79a7 */ /* 0x000fe2000810040f */
[----:B------:R-:W-:Y:S07]  /*5280*/  @P3 BRA `(.L_x_96) ;  /* 0xfffffff400983947 */ /* 0x000fee000383ffff */
[----:B------:R-:W-:Y:S01]  /*5290*/  UIADD3 UR13, UPT, UPT, UR13, 0x190, URZ ;  /* 0x000001900d0d7890 */ /* 0x000fe2000fffe0ff */
[----:B------:R-:W-:-:S03]  /*52a0*/  SHF.L.U32 R3, R30, 0x1f, RZ ;  /* 0x0000001f1e037819 */ /* 0x000fc600000006ff */
[----:B------:R-:W-:-:S09]  /*52b0*/  ULEA UR4, UR16, UR13, 0x3 ;  /* 0x0000000d10047291 */ /* 0x000fd2000f8e18ff */
[----:B------:R-:W1:Y:S02]  /*52c0*/  SYNCS.PHASECHK.TRANS64.TRYWAIT P0, [UR4], R3 ;  /* 0x00000003ff0075a7 */ /* 0x000e640008001104 */
[----:B-1----:R-:W-:Y:S05]  /*52d0*/  @!P0 BRA `(.L_x_97) ;  /* 0x00000024002c8947 */ /* 0x002fea0003800000 */
.L_x_190:
[----:B------:R-:W-:-:S04]  /*52e0*/  UIADD3 UR5, UPT, UPT, UR16, 0x1, URZ ;  /* 0x0000000110057890 */ /* 0x000fc8000fffe0ff */
[----:B------:R-:W-:-:S04]  /*52f0*/  UISETP.NE.AND UP0, UPT, UR5, 0x2, UPT ;  /* 0x000000020500788c */ /* 0x000fc8000bf05270 */
[----:B------:R-:W-:Y:S02]  /*5300*/  USEL UR4, URZ, 0x1, UP0 ;  /* 0x00000001ff047887 */ /* 0x000fe40008000000 */
[----:B------:R-:W-:-:S04]  /*5310*/  USEL UR5, UR5, URZ, UP0 ;  /* 0x000000ff05057287 */ /* 0x000fc80008000000 */
[----:B------:R-:W-:Y:S01]  /*5320*/  ULEA UR5, UR5, UR13, 0x3 ;  /* 0x0000000d05057291 */ /* 0x000fe2000f8e18ff */
[----:B-1----:R-:W-:-:S04]  /*5330*/  LOP3.LUT R3, R30, UR4, RZ, 0x3c, !PT ;  /* 0x000000041e037c12 */ /* 0x002fc8000f8e3cff */
[----:B------:R-:W-:Y:S01]  /*5340*/  SHF.L.U32 R3, R3, 0x1f, RZ ;  /* 0x0000001f03037819 */ /* 0x000fe200000006ff */
[----:B------:R-:W-:-:S07]  /*5350*/  IMAD.U32 R0, RZ, RZ, UR5 ;  /* 0x00000005ff007e24 */ /* 0x000fce000f8e00ff */
.L_x_98:
[----:B-1----:R1:W3:Y:S02]  /*5360*/  SYNCS.PHASECHK.TRANS64.TRYWAIT P0, [R0+URZ], R3 ;  /* 0x00000003000075a7 */ /* 0x0022e400080011ff */
[----:B---3--:R-:W-:Y:S05]  /*5370*/  @!P0 NANOSLEEP.SYNCS 0x989680 ;  /* 0x009896800000895d */ /* 0x008fea0003900000 */
[----:B------:R-:W3:Y:S02]  /*5380*/  @!P0 SYNCS.PHASECHK.TRANS64 P0, [R0+URZ], R3 ;  /* 0x00000003000085a7 */ /* 0x000ee400080010ff */
[----:B--23--:R-:W-:Y:S05]  /*5390*/  @P0 EXIT ;  /* 0x000000000000094d */ /* 0x00cfea0003800000 */
[----:B------:R-:W-:Y:S05]  /*53a0*/  BRA `(.L_x_98) ;  /* 0xfffffffc00ec7947 */ /* 0x000fea000383ffff */
.L_x_88:
[----:B------:R-:W-:-:S06]  /*53b0*/  UISETP.GE.AND UP1, UPT, UR8, 0x4, UPT ;  /* 0x000000040800788c */ /* 0x000fcc000bf26270 */
[----:B------:R-:W-:-:S13]  /*53c0*/  PLOP3.LUT P0, PT, PT, PT, UP1, 0x80, 0x8 ;  /* 0x000000000008781c */ /* 0x000fda0003f0f018 */
[----:B------:R-:W-:Y:S05]  /*53d0*/  @!P0 EXIT ;  /* 0x000000000000894d */ /* 0x000fea0003800000 */
[----:B------:R-:W-:Y:S01]  /*53e0*/  BAR.SYNC.DEFER_BLOCKING 0x6, 0xa0 ;  /* 0x0182800000007b1d */ /* 0x000fe20000010000 */
[C---:B------:R-:W-:Y:S01]  /*53f0*/  IMAD.SHL.U32 R0, R52.reuse, 0x8, RZ ;  /* 0x0000000834007824 */ /* 0x040fe200078e00ff */
[----:B------:R-:W-:Y:S01]  /*5400*/  CS2R R48, SRZ ;  /* 0x0000000000307805 */ /* 0x000fe2000001ff00 */
[C---:B------:R-:W-:Y:S02]  /*5410*/  IMAD.U32 R26, R52.reuse, 0x10000, RZ ;  /* 0x00010000341a7824 */ /* 0x040fe400078e00ff */
[----:B------:R-:W-:Y:S01]  /*5420*/  IMAD.SHL.U32 R51, R52, 0x4, RZ ;  /* 0x0000000434337824 */ /* 0x000fe200078e00ff */
[----:B------:R-:W-:Y:S02]  /*5430*/  UMOV UR5, 0x400 ;  /* 0x0000040000057882 */ /* 0x000fe40000000000 */
[----:B------:R-:W1:Y:S01]  /*5440*/  LDC R45, c[0x0][0x370] ;  /* 0x0000dc00ff2d7b82 */ /* 0x000e620000000800 */
[----:B------:R-:W-:Y:S01]  /*5450*/  ULEA UR5, UR4, UR5, 0x18 ;  /* 0x0000000504057291 */ /* 0x000fe2000f8ec0ff */
[----:B------:R-:W-:Y:S01]  /*5460*/  LOP3.LUT R0, R0, 0x78, RZ, 0xc0, !PT ;  /* 0x0000007800007812 */ /* 0x000fe200078ec0ff */
[----:B------:R-:W-:Y:S01]  /*5470*/  IMAD.MOV.U32 R50, RZ, RZ, 0x1 ;  /* 0x00000001ff327424 */ /* 0x000fe200078e00ff */
[----:B------:R-:W-:Y:S01]  /*5480*/  LOP3.LUT R26, R26, 0x600000, RZ, 0xc0, !PT ;  /* 0x006000001a1a7812 */ /* 0x000fe200078ec0ff */
[----:B------:R-:W-:Y:S01]  /*5490*/  IMAD.MOV.U32 R10, RZ, RZ, RZ ;  /* 0x000000ffff0a7224 */ /* 0x000fe200078e00ff */
[----:B------:R-:W-:Y:S01]  /*54a0*/  LOP3.LUT R51, R0, 0x180, R51, 0xf8, !PT ;  /* 0x0000018000337812 */ /* 0x000fe200078ef833 */
[----:B------:R-:W2:Y:S01]  /*54b0*/  LDCU.64 UR52, c[0x0][0x348] ;  /* 0x00006900ff3477ac */ /* 0x000ea20008000a00 */
[----:B------:R-:W4:Y:S01]  /*54c0*/  LDC R24, c[0x0][0xb0c] ;  /* 0x0002c300ff187b82 */ /* 0x000f220000000800 */
[----:B------:R-:W-:-:S02]  /*54d0*/  LOP3.LUT R52, R52, 0x60, RZ, 0xc0, !PT ;  /* 0x0000006034347812 */ /* 0x000fc400078ec0ff */
[----:B------:R-:W-:Y:S01]  /*54e0*/  SHF.L.U32 R51, R51, 0x1, RZ ;  /* 0x0000000133337819 */ /* 0x000fe200000006ff */
[----:B------:R-:W1:Y:S04]  /*54f0*/  LDCU.64 UR40, c[0x0][0x888] ;  /* 0x00011100ff2877ac */ /* 0x000e680008000a00 */
[----:B------:R-:W1:Y:S01]  /*5500*/  LDC R43, c[0x0][0xb20] ;  /* 0x0002c800ff2b7b82 */ /* 0x000e620000000800 */
[----:B------:R-:W3:Y:S01]  /*5510*/  LDS R3, [UR5+0x260] ;  /* 0x00026005ff037984 */ /* 0x000ee20008000800 */
[----:B------:R-:W1:Y:S01]  /*5520*/  LDCU.64 UR42, c[0x0][0x890] ;  /* 0x00011200ff2a77ac */ /* 0x000e620008000a00 */
[----:B------:R-:W-:Y:S01]  /*5530*/  UMOV UR37, URZ ;  /* 0x000000ff00257c82 */ /* 0x000fe20008000000 */
[----:B------:R-:W-:-:S04]  /*5540*/  UMOV UR49, URZ ;  /* 0x000000ff00317c82 */ /* 0x000fc80008000000 */
[----:B------:R-:W1:Y:S01]  /*5550*/  LDC R23, c[0x0][0xb30] ;  /* 0x0002cc00ff177b82 */ /* 0x000e620000000800 */
[----:B------:R-:W-:Y:S01]  /*5560*/  UMOV UR48, URZ ;  /* 0x000000ff00307c82 */ /* 0x000fe20008000000 */
[----:B------:R-:W-:-:S06]  /*5570*/  UMOV UR47, URZ ;  /* 0x000000ff002f7c82 */ /* 0x000fcc0008000000 */
[----:B------:R-:W1:Y:S08]  /*5580*/  LDC.64 R36, c[0x0][0xb10] ;  /* 0x0002c400ff247b82 */ /* 0x000e700000000a00 */
[----:B------:R-:W1:Y:S08]  /*5590*/  LDC.64 R18, c[0x0][0xb18] ;  /* 0x0002c600ff127b82 */ /* 0x000e700000000a00 */
[----:B------:R-:W1:Y:S08]  /*55a0*/  LDC.64 R16, c[0x0][0xb28] ;  /* 0x0002ca00ff107b82 */ /* 0x000e700000000a00 */
[----:B------:R-:W1:Y:S01]  /*55b0*/  LDC.64 R34, c[0x0][0x8b0] ;  /* 0x00022c00ff227b82 */ /* 0x000e620000000a00 */
[----:B---3--:R-:W-:-:S07]  /*55c0*/  IADD3 R26, PT, PT, R3, R26, RZ ;  /* 0x0000001a031a7210 */ /* 0x008fce0007ffe0ff */
[----:B------:R-:W3:Y:S08]  /*55d0*/  LDC.64 R32, c[0x0][0x8a8] ;  /* 0x00022a00ff207b82 */ /* 0x000ef00000000a00 */
[----:B--2-4-:R-:W1:Y:S02]  /*55e0*/  LDC R44, c[0x0][0x374] ;  /* 0x0000dd00ff2c7b82 */ /* 0x014e640000000800 */
.L_x_114:
[----:B--2---:R-:W2:Y:S01]  /*55f0*/  S2UR UR46, SR_CgaCtaId ;  /* 0x00000000002e79c3 */ /* 0x004ea20000008800 */
[----:B------:R-:W-:Y:S01]  /*5600*/  UMOV UR39, 0x400 ;  /* 0x0000040000277882 */ /* 0x000fe20000000000 */
[----:B------:R-:W-:Y:S01]  /*5610*/  SHF.L.U32 R3, R48, 0x1f, RZ ;  /* 0x0000001f30037819 */ /* 0x000fe200000006ff */
[----:B--2---:R-:W-:Y:S06]  /*5620*/  ULEA UR39, UR46, UR39, 0x18 ;  /* 0x000000272e277291 */ /* 0x004fec000f8ec0ff */
[C---:B------:R-:W-:Y:S02]  /*5630*/  LEA R0, R10.reuse, UR39, 0x3 ;  /* 0x000000270a007c11 */ /* 0x040fe4000f8e18ff */
[----:B------:R-:W-:Y:S02]  /*5640*/  LEA R12, R10, UR39, 0x4 ;  /* 0x000000270a0c7c11 */ /* 0x000fe4000f8e20ff */
[----:B------:R-:W2:Y:S02]  /*5650*/  SYNCS.PHASECHK.TRANS64.TRYWAIT P0, [R0+URZ+0x1b0], R3 ;  /* 0x0001b003000075a7 */ /* 0x000ea400080011ff */
[----:B-12---:R-:W-:Y:S05]  /*5660*/  @!P0 BRA `(.L_x_99) ;  /* 0x0000002000608947 */ /* 0x006fea0003800000 */
.L_x_191:
[----:B------:R-:W-:Y:S01]  /*5670*/  ISETP.GE.AND P0, PT, R22, 0x1, PT ;  /* 0x000000011600780c */ /* 0x000fe20003f06270 */
[----:B------:R-:W4:Y:S01]  /*5680*/  LDS.128 R12, [R12+0x240] ;  /* 0x000240000c0c7984 */ /* 0x000f220000000c00 */
[----:B--2---:R-:W-:Y:S01]  /*5690*/  VIADD R0, R0, 0x1c0 ;  /* 0x000001c000007836 */ /* 0x004fe20000000000 */
        /* <DEDUP_REMOVED lines=8> */
[----:B----4-:R-:W-:Y:S04]  /*5720*/  LOP3.LUT P6, RZ, R14, 0x1, RZ, 0xc0, !PT ;  /* 0x000000010eff7812 */ /* 0x010fe800078cc0ff */
[----:B------:R-:W-:Y:S09]  /*5730*/  P2R R53, PR, RZ, 0x40 ;  /* 0x00000040ff357803 */ /* 0x000ff20000000000 */
[----:B------:R-:W-:Y:S02]  /*5740*/  @P6 MOV R27, R12 ;  /* 0x0000000c001b6202 */ /* 0x000fe40000000f00 */
[----:B------:R-:W-:Y:S01]  /*5750*/  @P6 LOP3.LUT R25, R13, 0xffff, RZ, 0xc0, !PT ;  /* 0x0000ffff0d196812 */ /* 0x000fe200078ec0ff */
[----:B--2---:R-:W-:Y:S06]  /*5760*/  @!P0 BRA `(.L_x_100) ;  /* 0x0000000000a48947 */ /* 0x004fec0003800000 */
[----:B-1----:R-:W-:Y:S01]  /*5770*/  IMAD.HI.U32 R30, R44, R19, RZ ;  /* 0x000000132c1e7227 */ /* 0x002fe200078e00ff */
[----:B------:R-:W-:Y:S02]  /*5780*/  ISETP.NE.AND P0, PT, R18, 0x1, PT ;  /* 0x000000011200780c */ /* 0x000fe40003f05270 */
[----:B------:R-:W-:Y:S01]  /*5790*/  ISETP.NE.AND P1, PT, R22, 0x1, PT ;  /* 0x000000011600780c */ /* 0x000fe20003f25270 */
[-C--:B------:R-:W-:Y:S01]  /*57a0*/  IMAD.HI.U32 R20, R45, R36.reuse, RZ ;  /* 0x000000242d147227 */ /* 0x080fe200078e00ff */
[----:B------:R-:W-:Y:S02]  /*57b0*/  SHF.R.U32.HI R11, RZ, R43, R30 ;  /* 0x0000002bff0b7219 */ /* 0x000fe4000001161e */
[----:B------:R-:W-:Y:S01]  /*57c0*/  ISETP.NE.AND P2, PT, R24, 0x1, PT ;  /* 0x000000011800780c */ /* 0x000fe20003f45270 */
[----:B------:R-:W-:Y:S01]  /*57d0*/  IMAD.HI.U32 R56, R25, R19, RZ ;  /* 0x0000001319387227 */ /* 0x000fe200078e00ff */
[----:B------:R-:W-:Y:S02]  /*57e0*/  SHF.R.U32.HI R20, RZ, R37, R20 ;  /* 0x00000025ff147219 */ /* 0x000fe40000011614 */
[----:B------:R-:W-:Y:S01]  /*57f0*/  SEL R3, R44, R11, !P0 ;  /* 0x0000000b2c037207 */ /* 0x000fe20004000000 */
[----:B------:R-:W-:Y:S01]  /*5800*/  IMAD.HI.U32 R54, R27, R36, RZ ;  /* 0x000000241b367227 */ /* 0x000fe200078e00ff */
[----:B------:R-:W-:Y:S03]  /*5810*/  SEL R7, R45, R20, !P2 ;  /* 0x000000142d077207 */ /* 0x000fe60005000000 */
[-C--:B------:R-:W-:Y:S01]  /*5820*/  IMAD.HI.U32 R20, R3, R16.reuse, RZ ;  /* 0x0000001003147227 */ /* 0x080fe200078e00ff */
[----:B------:R-:W-:Y:S03]  /*5830*/  SHF.R.U32.HI R54, RZ, R37, R54 ;  /* 0x00000025ff367219 */ /* 0x000fe60000011636 */
[----:B------:R-:W-:Y:S01]  /*5840*/  IMAD.HI.U32 R30, R7, R16, RZ ;  /* 0x00000010071e7227 */ /* 0x000fe200078e00ff */
[----:B------:R-:W-:Y:S02]  /*5850*/  @P1 SHF.R.U32.HI R3, RZ, R17, R20 ;  /* 0x00000011ff031219 */ /* 0x000fe40000011614 */
[----:B------:R-:W-:Y:S02]  /*5860*/  SHF.R.U32.HI R20, RZ, R43, R56 ;  /* 0x0000002bff147219 */ /* 0x000fe40000011638 */
[----:B------:R-:W-:Y:S01]  /*5870*/  @P1 SHF.R.U32.HI R7, RZ, R17, R30 ;  /* 0x00000011ff071219 */ /* 0x000fe2000001161e */
[C---:B------:R-:W-:Y:S01]  /*5880*/  IMAD R2, R22.reuse, R3, RZ ;  /* 0x0000000316027224 */ /* 0x040fe200078e02ff */
[----:B------:R-:W-:Y:S02]  /*5890*/  SEL R5, R25, R20, !P0 ;  /* 0x0000001419057207 */ /* 0x000fe40004000000 */
[----:B------:R-:W-:Y:S01]  /*58a0*/  SEL R3, R27, R54, !P2 ;  /* 0x000000361b037207 */ /* 0x000fe20005000000 */
[----:B------:R-:W-:Y:S01]  /*58b0*/  IMAD R4, R22, R7, RZ ;  /* 0x0000000716047224 */ /* 0x000fe200078e02ff */
[C---:B------:R-:W-:Y:S01]  /*58c0*/  ISETP.GE.AND P0, PT, R5.reuse, R2, PT ;  /* 0x000000020500720c */ /* 0x040fe20003f06270 */
[----:B------:R-:W-:Y:S03]  /*58d0*/  IMAD.HI.U32 R6, R5, R16, RZ ;  /* 0x0000001005067227 */ /* 0x000fe600078e00ff */
[----:B------:R-:W-:Y:S01]  /*58e0*/  ISETP.GE.OR P0, PT, R3, R4, P0 ;  /* 0x000000040300720c */ /* 0x000fe20000706670 */
[----:B------:R-:W-:Y:S01]  /*58f0*/  IMAD.MOV R4, RZ, RZ, -R3 ;  /* 0x000000ffff047224 */ /* 0x000fe200078e0a03 */
[-C--:B------:R-:W-:Y:S03]  /*5900*/  SHF.R.U32.HI R6, RZ, R17.reuse, R6 ;  /* 0x00000011ff067219 */ /* 0x080fe60000011606 */
[----:B------:R-:W-:Y:S01]  /*5910*/  IMAD R27, R24, R4, R27 ;  /* 0x00000004181b7224 */ /* 0x000fe200078e021b */
[----:B------:R-:W-:Y:S05]  /*5920*/  SEL R9, R5, R6, !P1 ;  /* 0x0000000605097207 */ /* 0x000fea0004800000 */
[----:B------:R-:W-:Y:S02]  /*5930*/  IMAD.MOV R6, RZ, RZ, -R9 ;  /* 0x000000ffff067224 */ /* 0x000fe400078e0a09 */
[C---:B------:R-:W-:Y:S04]  /*5940*/  @!P0 IMAD.HI.U32 R2, R3.reuse, R16, RZ ;  /* 0x0000001003028227 */ /* 0x040fe800078e00ff */
[----:B------:R-:W-:Y:S01]  /*5950*/  IMAD R6, R22, R6, R5 ;  /* 0x0000000616067224 */ /* 0x000fe200078e0205 */
[----:B------:R-:W-:Y:S04]  /*5960*/  @!P0 SHF.R.U32.HI R2, RZ, R17, R2 ;  /* 0x00000011ff028219 */ /* 0x000fe80000011602 */
[----:B------:R-:W-:Y:S02]  /*5970*/  @!P0 SEL R0, R3, R2, !P1 ;  /* 0x0000000203008207 */ /* 0x000fe40004800000 */
[----:B------:R-:W-:Y:S02]  /*5980*/  IADD3 R2, PT, PT, -R5, RZ, RZ ;  /* 0x000000ff05027210 */ /* 0x000fe40007ffe1ff */
[----:B------:R-:W-:Y:S01]  /*5990*/  @!P0 IADD3 R8, PT, PT, R9, -R0, RZ ;  /* 0x8000000009088210 */ /* 0x000fe20007ffe0ff */
[----:B------:R-:W-:Y:S02]  /*59a0*/  @!P0 IMAD R0, R7, R6, R0 ;  /* 0x0000000607008224 */ /* 0x000fe400078e0200 */
[----:B------:R-:W-:Y:S02]  /*59b0*/  IMAD R25, R18, R2, R25 ;  /* 0x0000000212197224 */ /* 0x000fe400078e0219 */
[----:B------:R-:W-:Y:S02]  /*59c0*/  @!P0 IMAD R5, R8, R22, R3 ;  /* 0x0000001608058224 */ /* 0x000fe400078e0203 */
[----:B------:R-:W-:Y:S04]  /*59d0*/  @!P0 IMAD.MOV.U32 R3, RZ, RZ, R0 ;  /* 0x000000ffff038224 */ /* 0x000fe800078e0000 */
[----:B------:R-:W-:Y:S02]  /*59e0*/  IMAD R27, R3, R24, R27 ;  /* 0x00000018031b7224 */ /* 0x000fe400078e021b */
[----:B------:R-:W-:Y:S07]  /*59f0*/  IMAD R25, R5, R18, R25 ;  /* 0x0000001205197224 */ /* 0x000fee00078e0219 */
.L_x_100:
[----:B------:R-:W-:Y:S01]  /*5a00*/  ULEA.HI UR5, UR37, UR37, URZ, 0x1 ;  /* 0x0000002525057291 */ /* 0x000fe2000f8f08ff */
[----:B-1----:R-:W-:Y:S01]  /*5a10*/  ISETP.NE.U32.AND P1, PT, R34, RZ, PT ;  /* 0x000000ff2200720c */ /* 0x002fe20003f25070 */
[----:B------:R-:W-:Y:S02]  /*5a20*/  UISETP.NE.U32.AND UP2, UPT, UR42, URZ, UPT ;  /* 0x000000ff2a00728c */ /* 0x000fe4000bf45070 */
[----:B------:R-:W-:Y:S01]  /*5a30*/  USHF.L.U32 UR4, UR5, 0x2, URZ ;  /* 0x0000000205047899 */ /* 0x000fe200080006ff */
[----:B------:R-:W-:Y:S01]  /*5a40*/  ISETP.NE.AND.EX P1, PT, R35, RZ, PT, P1 ;  /* 0x000000ff2300720c */ /* 0x000fe20003f25310 */
[----:B------:R-:W-:Y:S02]  /*5a50*/  UISETP.NE.AND.EX UP2, UPT, UR43, URZ, UPT, UP2 ;  /* 0x000000ff2b00728c */ /* 0x000fe4000bf45320 */
[----:B------:R-:W-:Y:S02]  /*5a60*/  ULOP3.LUT UR5, UR5, 0xffe, URZ, 0xc0, !UPT ;  /* 0x00000ffe05057892 */ /* 0x000fe4000f8ec0ff */
[----:B------:R-:W-:Y:S02]  /*5a70*/  UISETP.NE.AND UP0, UPT, UR50, URZ, UPT ;  /* 0x000000ff3200728c */ /* 0x000fe4000bf05270 */
[----:B------:R-:W-:Y:S02]  /*5a80*/  ULOP3.LUT UR4, UR4, 0xfffffff8, URZ, 0xc0, !UPT ;  /* 0xfffffff804047892 */ /* 0x000fe4000f8ec0ff */
[----:B------:R-:W-:Y:S02]  /*5a90*/  UIADD3 UR5, UPT, UPT, -UR5, UR37, URZ ;  /* 0x0000002505057290 */ /* 0x000fe4000fffe1ff */
[----:B------:R-:W-:Y:S02]  /*5aa0*/  PLOP3.LUT P2, PT, PT, PT, UP0, 0x80, 0x8 ;  /* 0x000000000008781c */ /* 0x000fe40003f4f008 */
[----:B------:R-:W-:Y:S02]  /*5ab0*/  VIADD R3, R26, UR4 ;  /* 0x000000041a037c36 */ /* 0x000fe40008000000 */
[----:B------:R-:W-:Y:S01]  /*5ac0*/  IMAD.U32 R0, RZ, RZ, UR5 ;  /* 0x00000005ff007e24 */ /* 0x000fe2000f8e00ff */
[----:B------:R-:W-:Y:S08]  /*5ad0*/  BRA.U !UP2, `(.L_x_101) ;  /* 0x000000010a387547 */ /* 0x000ff0000b800000 */
[----:B------:R-:W-:Y:S01]  /*5ae0*/  UISETP.NE.U32.AND UP0, UPT, UR40, URZ, UPT ;  /* 0x000000ff2800728c */ /* 0x000fe2000bf05070 */
[----:B------:R-:W-:Y:S03]  /*5af0*/  HFMA2 R42, -RZ, RZ, 0, 5.9604644775390625e-08 ;  /* 0x00000001ff2a7431 */ /* 0x000fe600000001ff */
[----:B------:R-:W-:Y:S06]  /*5b00*/  UISETP.NE.AND.EX UP0, UPT, UR41, URZ, UPT, UP0 ;  /* 0x000000ff2900728c */ /* 0x000fec000bf05300 */
[----:B------:R-:W-:Y:S05]  /*5b10*/  PLOP3.LUT P0, PT, PT, PT, UP0, 0x80, 0x8 ;  /* 0x000000000008781c */ /* 0x000fea0003f0f008 */
[----:B------:R-:W1:Y:S01]  /*5b20*/  @UP0 LDCU.64 UR6, c[0x0][0x888] ;  /* 0x00011100ff0607ac */ /* 0x000e620008000a00 */
[----:B------:R-:W-:Y:S04]  /*5b30*/  @UP0 UIMAD UR4, UR36, UR42, URZ ;  /* 0x0000002a240402a4 */ /* 0x000fe8000f8e02ff */
[----:B-1----:R-:W-:Y:S06]  /*5b40*/  @UP0 UIMAD.WIDE UR6, UR4, 0x4, UR6 ;  /* 0x00000004040608a5 */ /* 0x002fec000f8e0206 */
[----:B------:R-:W-:Y:S02]  /*5b50*/  IMAD.U32 R4, RZ, RZ, UR6 ;  /* 0x00000006ff047e24 */ /* 0x000fe4000f8e00ff */
[----:B------:R-:W-:Y:S05]  /*5b60*/  IMAD.U32 R5, RZ, RZ, UR7 ;  /* 0x00000007ff057e24 */ /* 0x000fea000f8e00ff */
[----:B------:R-:W2:Y:S02]  /*5b70*/  @P0 LDG.E R2, desc[UR44][R4.64] ;  /* 0x0000002c04020981 */ /* 0x000ea4000c1e1900 */
[----:B--2---:R-:W-:Y:S01]  /*5b80*/  @P0 R2UR UR38, R2 ;  /* 0x00000000022602ca */ /* 0x004fe200000e0000 */
[----:B------:R-:W-:Y:S05]  /*5b90*/  IMAD.MOV.U32 R2, RZ, RZ, 0x1 ;  /* 0x00000001ff027424 */ /* 0x000fea00078e00ff */
[----:B------:R-:W-:Y:S08]  /*5ba0*/  @!P0 PRMT R42, R2, 0x7610, R42 ;  /* 0x00007610022a8816 */ /* 0x000ff0000000002a */
[----:B------:R-:W1:Y:S02]  /*5bb0*/  @!UP0 LDCU UR38, c[0x0][0x880] ;  /* 0x00011000ff2687ac */ /* 0x000e640008000800 */
.L_x_101:
[----:B------:R-:W-:Y:S05]  /*5bc0*/  @!P1 BRA `(.L_x_102) ;  /* 0x0000000000209947 */ /* 0x000fea0003800000 */
[----:B---3--:R-:W-:Y:S04]  /*5bd0*/  ISETP.NE.U32.AND P0, PT, R32, RZ, PT ;  /* 0x000000ff2000720c */ /* 0x008fe80003f05070 */
[----:B------:R-:W-:Y:S11]  /*5be0*/  ISETP.NE.AND.EX P0, PT, R33, RZ, PT, P0 ;  /* 0x000000ff2100720c */ /* 0x000ff60003f05300 */
[----:B------:R-:W-:Y:S02]  /*5bf0*/  @!UPT UIADD3 URZ, UPT, UPT, URZ, URZ, URZ ;  /* 0x000000fffffff290 */ /* 0x000fe4000fffe0ff */
[----:B------:R-:W2:Y:S01]  /*5c00*/  @P0 LDC.64 R4, c[0x0][0x8a8] ;  /* 0x00022a00ff040b82 */ /* 0x000ea20000000a00 */
[----:B------:R-:W-:Y:S04]  /*5c10*/  @P0 IMAD R2, R34, UR36, RZ ;  /* 0x0000002422020c24 */ /* 0x000fe8000f8e02ff */
[----:B--2---:R-:W-:Y:S05]  /*5c20*/  @P0 IMAD.WIDE R4, R2, 0x4, R4 ;  /* 0x0000000402040825 */ /* 0x004fea00078e0204 */
[----:B-----5:R2:W5:Y:S02]  /*5c30*/  @P0 LDG.E R28, desc[UR44][R4.64] ;  /* 0x0000002c041c0981 */ /* 0x020564000c1e1900 */
[----:B--2---:R-:W4:Y:S02]  /*5c40*/  @!P0 LDC R28, c[0x0][0x8a0] ;  /* 0x00022800ff1c8b82 */ /* 0x004f240000000800 */
.L_x_102:
[----:B------:R-:W2:Y:S01]  /*5c50*/  LDC.64 R8, c[0x0][0xb10] ;  /* 0x0002c400ff087b82 */ /* 0x000ea20000000a00 */
[----:B------:R-:W-:Y:S01]  /*5c60*/  UISETP.NE.AND UP4, UPT, UR50, URZ, UPT ;  /* 0x000000ff3200728c */ /* 0x000fe2000bf85270 */
[----:B-1----:R-:W-:Y:S01]  /*5c70*/  @P2 FSETP.NEU.AND P1, PT, RZ, UR38, PT ;  /* 0x00000026ff002c0b */ /* 0x002fe2000bf2d000 */
[----:B------:R-:W-:Y:S01]  /*5c80*/  UPLOP3.LUT UP0, UPT, UPT, UPT, UPT, 0x40, 0x4 ;  /* 0x000000000004789c */ /* 0x000fe20003f0e870 */
[----:B------:R-:W-:Y:S01]  /*5c90*/  @P2 LOP3.LUT P0, RZ, R42, 0xff, RZ, 0xc0, !PT ;  /* 0x000000ff2aff2812 */ /* 0x000fe2000780c0ff */
[----:B------:R-:W-:Y:S03]  /*5ca0*/  ULEA UR55, UR37, UR39, 0x3 ;  /* 0x0000002725377291 */ /* 0x000fe6000f8e18ff */
[----:B------:R-:W1:Y:S01]  /*5cb0*/  LDC.64 R6, c[0x0][0xb18] ;  /* 0x0002c600ff067b82 */ /* 0x000e620000000a00 */
[----:B------:R-:W-:Y:S01]  /*5cc0*/  LOP3.LUT R11, R50, 0x1, RZ, 0x3c, !PT ;  /* 0x00000001320b7812 */ /* 0x000fe200078e3cff */
[----:B------:R-:W-:Y:S01]  /*5cd0*/  USHF.L.U32 UR51, UR49, 0xa, URZ ;  /* 0x0000000a31337899 */ /* 0x000fe200080006ff */
[----:B------:R-:W-:Y:S01]  /*5ce0*/  SHF.L.U32 R20, R49, 0x1f, RZ ;  /* 0x0000001f31147819 */ /* 0x000fe200000006ff */
[----:B------:R-:W-:Y:S01]  /*5cf0*/  IMAD R29, R0, 0x100000, R3 ;  /* 0x00100000001d7824 */ /* 0x000fe200078e0203 */
[----:B------:R-:W-:Y:S01]  /*5d00*/  @P6 SHF.R.U32.HI R47, RZ, 0x10, R13 ;  /* 0x00000010ff2f6819 */ /* 0x000fe2000001160d */
[----:B------:R-:W3:Y:S01]  /*5d10*/  @UP4 LDCU.64 UR4, c[0x0][0x888] ;  /* 0x00011100ff0447ac */ /* 0x000ee20008000a00 */
[----:B------:R-:W-:Y:S01]  /*5d20*/  VIADD R56, R10, 0x1 ;  /* 0x000000010a387836 */ /* 0x000fe20000000000 */
[----:B------:R-:W-:Y:S01]  /*5d30*/  CS2R R30, SRZ ;  /* 0x00000000001e7805 */ /* 0x000fe2000001ff00 */
[----:B------:R-:W-:Y:S01]  /*5d40*/  IMAD.U32 R12, RZ, RZ, UR51 ;  /* 0x00000033ff0c7e24 */ /* 0x000fe2000f8e00ff */
[----:B------:R-:W-:Y:S01]  /*5d50*/  @UP4 UPLOP3.LUT UP0, UPT, UPT, UPT, UP2, 0x80, 0x8 ;  /* 0x000000000008489c */ /* 0x000fe20003f0f020 */
[----:B------:R-:W-:Y:S03]  /*5d60*/  @P2 VOTEU.ANY UP1, P1 ;  /* 0x0000000000ff2886 */ /* 0x000fe60000820100 */
[----:B------:R-:W-:Y:S01]  /*5d70*/  IADD3 R55, PT, PT, R12, UR39, R51 ;  /* 0x000000270c377c10 */ /* 0x000fe2000fffe033 */
[----:B---3--:R-:W-:Y:S02]  /*5d80*/  @UP4 UISETP.NE.U32.AND UP3, UPT, UR4, URZ, UPT ;  /* 0x000000ff0400428c */ /* 0x008fe4000bf65070 */
[----:B------:R-:W-:Y:S02]  /*5d90*/  @UP4 USEL UR4, URZ, 0xffffffff, UP1 ;  /* 0xffffffffff044887 */ /* 0x000fe40008800000 */
[----:B------:R-:W-:Y:S01]  /*5da0*/  @UP4 UISETP.NE.AND.EX UP3, UPT, UR5, URZ, UPT, UP3 ;  /* 0x000000ff0500428c */ /* 0x000fe2000bf65330 */
[----:B------:R-:W-:Y:S01]  /*5db0*/  @P2 VOTEU.ANY UP1, P0 ;  /* 0x0000000000ff2886 */ /* 0x000fe20000020100 */
[----:B------:R-:W-:Y:S02]  /*5dc0*/  ISETP.NE.AND P0, PT, R23, 0x1, PT ;  /* 0x000000011700780c */ /* 0x000fe40003f05270 */
[----:B------:R-:W-:Y:S04]  /*5dd0*/  @UP4 USEL UR5, URZ, 0xffffffff, UP3 ;  /* 0xffffffffff054887 */ /* 0x000fe80009800000 */
[----:B------:R-:W-:Y:S04]  /*5de0*/  @UP0 USEL UR4, UR5, UR4, !UP1 ;  /* 0x0000000405040287 */ /* 0x000fe8000c800000 */
[----:B------:R-:W-:Y:S03]  /*5df0*/  @UP4 ULOP3.LUT UR4, UR4, 0x1, URZ, 0xc0, !UPT ;  /* 0x0000000104044892 */ /* 0x000fe6000f8ec0ff */
[----:B------:R-:W3:Y:S01]  /*5e00*/  @!P0 LDC R2, c[0x0][0xb20] ;  /* 0x0002c800ff028b82 */ /* 0x000ee20000000800 */
[----:B------:R-:W-:Y:S01]  /*5e10*/  UISETP.NE.U32.OR UP0, UPT, UR4, 0x1, !UP4 ;  /* 0x000000010400788c */ /* 0x000fe2000e705470 */
[----:B--2---:R-:W-:Y:S01]  /*5e20*/  @!P0 IMAD.HI.U32 R8, R27, R8, RZ ;  /* 0x000000081b088227 */ /* 0x004fe200078e00ff */
[----:B------:R-:W-:Y:S05]  /*5e30*/  ULEA UR4, UR49, UR39, 0x3 ;  /* 0x0000002731047291 */ /* 0x000fea000f8e18ff */
[----:B------:R-:W2:Y:S01]  /*5e40*/  @!P0 LDC R4, c[0x0][0xb0c] ;  /* 0x0002c300ff048b82 */ /* 0x000ea20000000800 */
[----:B-1----:R-:W-:Y:S01]  /*5e50*/  @!P0 ISETP.NE.AND P1, PT, R6, 0x1, PT ;  /* 0x000000010600880c */ /* 0x002fe20003f25270 */
[----:B------:R-:W-:Y:S01]  /*5e60*/  @!P0 IMAD.HI.U32 R7, R25, R7, RZ ;  /* 0x0000000719078227 */ /* 0x000fe200078e00ff */
[----:B------:R-:W-:Y:S01]  /*5e70*/  PLOP3.LUT P5, PT, PT, PT, UP0, 0x80, 0x8 ;  /* 0x000000000008781c */ /* 0x000fe20003faf008 */
[----:B------:R-:W-:Y:S01]  /*5e80*/  UP2UR UR54, UPR, URZ, 0x1 ;  /* 0x00000001ff367883 */ /* 0x000fe20008000000 */
[----:B------:R-:W-:Y:S02]  /*5e90*/  @!P0 SHF.R.U32.HI R8, RZ, R9, R8 ;  /* 0x00000009ff088219 */ /* 0x000fe40000011608 */
[----:B------:R-:W-:Y:S09]  /*5ea0*/  P2R R54, PR, RZ, 0x20 ;  /* 0x00000020ff367803 */ /* 0x000ff20000000000 */
[----:B------:R-:W-:Y:S04]  /*5eb0*/  @P5 SHF.L.U32 R21, R11, 0x1f, RZ ;  /* 0x0000001f0b155819 */ /* 0x000fe800000006ff */
[----:B------:R-:W1:Y:S01]  /*5ec0*/  @P5 SYNCS.PHASECHK.TRANS64.TRYWAIT P4, [UR4+0x180], R21 ;  /* 0x00018015ff0055a7 */ /* 0x000e620008081104 */
[----:B---3--:R-:W-:Y:S02]  /*5ed0*/  @!P0 SHF.R.U32.HI R2, RZ, R2, R7 ;  /* 0x00000002ff028219 */ /* 0x008fe40000011607 */
[----:B--2---:R-:W-:Y:S02]  /*5ee0*/  @!P0 ISETP.NE.AND P2, PT, R4, 0x1, PT ;  /* 0x000000010400880c */ /* 0x004fe40003f45270 */
[----:B------:R-:W-:Y:S02]  /*5ef0*/  @!P0 SEL R5, R25, R2, !P1 ;  /* 0x0000000219058207 */ /* 0x000fe40004800000 */
[----:B------:R-:W-:Y:S02]  /*5f00*/  @!P0 SEL R8, R27, R8, !P2 ;  /* 0x000000081b088207 */ /* 0x000fe40005000000 */
[----:B------:R-:W-:Y:S03]  /*5f10*/  PLOP3.LUT P1, PT, PT, PT, PT, 0x8, 0x80 ;  /* 0x000000000080781c */ /* 0x000fe60003f2e170 */
[----:B------:R-:W-:Y:S02]  /*5f20*/  @!P0 IMAD.IADD R2, R5, 0x1, -R8 ;  /* 0x0000000105028824 */ /* 0x000fe400078e0a08 */
[----:B------:R-:W-:Y:S01]  /*5f30*/  @!P0 IMAD.IADD R5, R8, 0x1, -R5 ;  /* 0x0000000108058824 */ /* 0x000fe200078e0a05 */
[----:B------:R2:W3:Y:S01]  /*5f40*/  SYNCS.PHASECHK.TRANS64.TRYWAIT P3, [UR55+0x1d0], R20 ;  /* 0x0001d014ff0075a7 */ /* 0x0004e20008061137 */
[----:B------:R-:W-:Y:S02]  /*5f50*/  @!P0 IMAD R27, R2, R4, R27 ;  /* 0x00000004021b8224 */ /* 0x000fe400078e021b */
[----:B------:R-:W-:Y:S01]  /*5f60*/  @!P0 IMAD R25, R5, R6, R25 ;  /* 0x0000000605198224 */ /* 0x000fe200078e0219 */
[----:B-1----:R-:W-:Y:S01]  /*5f70*/  @P5 PLOP3.LUT P1, PT, P4, PT, PT, 0x8, 0x80 ;  /* 0x000000000080581c */ /* 0x002fe2000272e170 */
[----:B------:R-:W-:Y:S01]  /*5f80*/  @!UPT UIADD3 URZ, UPT, UPT, URZ, URZ, URZ ;  /* 0x000000fffffff290 */ /* 0x000fe2000fffe0ff */
[----:B--2---:R-:W-:Y:S11]  /*5f90*/  BRA.U !UP0, `(.L_x_103) ;  /* 0x0000000108507547 */ /* 0x004ff6000b800000 */
[----:B------:R-:W-:Y:S02]  /*5fa0*/  FSETP.NEU.AND P2, PT, RZ, UR38, PT ;  /* 0x00000026ff007c0b */ /* 0x000fe4000bf4d000 */
[----:B------:R-:W-:Y:S01]  /*5fb0*/  LOP3.LUT P0, RZ, R42, 0xff, RZ, 0xc0, !PT ;  /* 0x000000ff2aff7812 */ /* 0x000fe2000780c0ff */
[----:B------:R-:W-:Y:S01]  /*5fc0*/  @!UPT UIADD3 URZ, UPT, UPT, URZ, URZ, URZ ;  /* 0x000000fffffff290 */ /* 0x000fe2000fffe0ff */
[----:B------:R-:W-:Y:S11]  /*5fd0*/  @!P1 BRA `(.L_x_104) ;  /* 0x00000000000c9947 */ /* 0x000ff60003800000 */
[----:B------:R-:W-:Y:S04]  /*5fe0*/  SHF.L.U32 R11, R11, 0x1f, RZ ;  /* 0x0000001f0b0b7819 */ /* 0x000fe800000006ff */
[----:B------:R-:W1:Y:S02]  /*5ff0*/  SYNCS.PHASECHK.TRANS64.TRYWAIT P1, [UR4+0x180], R11 ;  /* 0x0001800bff0075a7 */ /* 0x000e640008021104 */
[----:B-1----:R-:W-:Y:S05]  /*6000*/  @!P1 BRA `(.L_x_105) ;  /* 0x00000018000c9947 */ /* 0x002fea0003800000 */
.L_x_104:
[----:B------:R-:W-:Y:S01]  /*6010*/  UISETP.NE.U32.AND UP0, UPT, UR40, URZ, UPT ;  /* 0x000000ff2800728c */ /* 0x000fe2000bf05070 */
[----:B------:R-:W-:Y:S01]  /*6020*/  HFMA2 R30, -RZ, RZ, 0, 0 ;  /* 0x00000000ff1e7431 */ /* 0x000fe200000001ff */
[----:B------:R-:W-:Y:S01]  /*6030*/  VOTEU.ANY UP1, P2 ;  /* 0x0000000000ff7886 */ /* 0x000fe20001020100 */
[----:B------:R-:W-:Y:S02]  /*6040*/  USEL UR4, URZ, 0xffffffff, UP1 ;  /* 0xffffffffff047887 */ /* 0x000fe40008800000 */
[----:B------:R-:W-:Y:S04]  /*6050*/  UISETP.NE.AND.EX UP0, UPT, UR41, URZ, UPT, UP0 ;  /* 0x000000ff2900728c */ /* 0x000fe8000bf05300 */
[----:B------:R-:W-:Y:S03]  /*6060*/  USEL UR5, URZ, 0xffffffff, UP0 ;  /* 0xffffffffff057887 */ /* 0x000fe60008000000 */
[----:B------:R-:W-:Y:S01]  /*6070*/  VOTEU.ANY UP0, P0 ;  /* 0x0000000000ff7886 */ /* 0x000fe20000000100 */
[----:B------:R-:W-:Y:S04]  /*6080*/  @UP2 USEL UR4, UR5, UR4, !UP0 ;  /* 0x0000000405042287 */ /* 0x000fe8000c000000 */
[----:B------:R-:W-:Y:S04]  /*6090*/  ULOP3.LUT UR4, UR4, 0x1, URZ, 0xc0, !UPT ;  /* 0x0000000104047892 */ /* 0x000fe8000f8ec0ff */
[----:B------:R-:W-:Y:S06]  /*60a0*/  UISETP.NE.U32.AND UP0, UPT, UR4, 0x1, UPT ;  /* 0x000000010400788c */ /* 0x000fec000bf05070 */
[----:B------:R-:W-:Y:S11]  /*60b0*/  PLOP3.LUT P0, PT, PT, PT, UP0, 0x80, 0x8 ;  /* 0x000000000008781c */ /* 0x000ff60003f0f008 */
[----:B------:R-:W-:Y:S02]  /*60c0*/  @!UPT UIADD3 URZ, UPT, UPT, URZ, URZ, URZ ;  /* 0x000000fffffff290 */ /* 0x000fe4000fffe0ff */
[----:B------:R2:W1:Y:S02]  /*60d0*/  @P0 LDSM.16.M88.2 R30, [R55+0x280] ;  /* 0x00028000371e083b */ /* 0x0004640000000100 */
.L_x_103:
[----:B------:R-:W-:Y:S04]  /*60e0*/  SHF.R.U32.HI R3, RZ, 0x15, R29 ;  /* 0x00000015ff037819 */ /* 0x000fe8000001161d */
[----:B------:R-:W-:Y:S01]  /*60f0*/  LOP3.LUT P0, RZ, R3, 0x3, R46, 0x48, !PT ;  /* 0x0000000303ff7812 */ /* 0x000fe2000780482e */
[----:B------:R-:W-:Y:S01]  /*6100*/  @!UPT UIADD3 URZ, UPT, UPT, URZ, URZ, URZ ;  /* 0x000000fffffff290 */ /* 0x000fe2000fffe0ff */
[----:B---3--:R-:W-:Y:S11]  /*6110*/  @P3 BRA `(.L_x_106) ;  /* 0x0000000000083947 */ /* 0x008ff60003800000 */
[----:B------:R-:W3:Y:S02]  /*6120*/  SYNCS.PHASECHK.TRANS64.TRYWAIT P1, [UR55+0x1d0], R20 ;  /* 0x0001d014ff0075a7 */ /* 0x000ee40008021137 */
[----:B---3--:R-:W-:Y:S05]  /*6130*/  @!P1 BRA `(.L_x_107) ;  /* 0x0000001400d89947 */ /* 0x008fea0003800000 */
.L_x_106:
[----:B------:R-:W-:Y:S05]  /*6140*/  @!P0 BRA `(.L_x_108) ;  /* 0x0000000000408947 */ /* 0x000fea0003800000 */
[----:B------:R-:W2:Y:S01]  /*6150*/  LDCU.64 UR8, c[0x4][0x68] ;  /* 0x01000d00ff0877ac */ /* 0x000ea20008000a00 */
[----:B---3--:R-:W-:Y:S01]  /*6160*/  MOV R3, 0x0 ;  /* 0x0000000000037802 */ /* 0x008fe20000000f00 */
[----:B------:R-:W-:Y:S02]  /*6170*/  HFMA2 R12, -RZ, RZ, 0, 5.9604644775390625e-08 ;  /* 0x00000001ff0c7431 */ /* 0x000fe400000001ff */
[----:B------:R-:W-:Y:S02]  /*6180*/  IMAD.MOV.U32 R8, RZ, RZ, 0x192 ;  /* 0x00000192ff087424 */ /* 0x000fe400078e00ff */
[----:B------:R-:W-:Y:S01]  /*6190*/  IMAD.MOV.U32 R13, RZ, RZ, RZ ;  /* 0x000000ffff0d7224 */ /* 0x000fe200078e00ff */
[----:B------:R-:W3:Y:S01]  /*61a0*/  LDCU.64 UR6, c[0x4][0x70] ;  /* 0x01000e00ff0677ac */ /* 0x000ee20008000a00 */
[----:B------:R-:W4:Y:S01]  /*61b0*/  LDC.64 R2, c[0x4][R3] ;  /* 0x0100000003027b82 */ /* 0x000f220000000a00 */
[----:B------:R-:W1:Y:S01]  /*61c0*/  LDCU.64 UR4, c[0x4][0x8] ;  /* 0x01000100ff0477ac */ /* 0x000e620008000a00 */
[----:B--2---:R-:W-:Y:S01]  /*61d0*/  MOV R5, UR9 ;  /* 0x0000000900057c02 */ /* 0x004fe20008000f00 */
[----:B------:R-:W-:Y:S01]  /*61e0*/  IMAD.U32 R4, RZ, RZ, UR8 ;  /* 0x00000008ff047e24 */ /* 0x000fe2000f8e00ff */
[----:B---3--:R-:W-:Y:S01]  /*61f0*/  MOV R7, UR7 ;  /* 0x0000000700077c02 */ /* 0x008fe20008000f00 */
[----:B------:R-:W-:Y:S01]  /*6200*/  IMAD.U32 R6, RZ, RZ, UR6 ;  /* 0x00000006ff067e24 */ /* 0x000fe2000f8e00ff */
[----:B-1----:R-:W-:Y:S01]  /*6210*/  MOV R11, UR5 ;  /* 0x00000005000b7c02 */ /* 0x002fe20008000f00 */
[----:B------:R-:W-:Y:S02]  /*6220*/  IMAD.U32 R10, RZ, RZ, UR4 ;  /* 0x00000004ff0a7e24 */ /* 0x000fe4000f8e00ff */
[----:B------:R-:W-:Y:S07]  /*6230*/  LEPC R20, `(.L_x_108) ;  /* 0x000000001014794e */ /* 0x000fee0000000000 */
[----:B----45:R-:W-:Y:S05]  /*6240*/  CALL.ABS.NOINC R2 ;  /* 0x0000000002007343 */ /* 0x030fea0003c00000 */
.L_x_108:
[----:B------:R-:W-:Y:S01]  /*6250*/  ISETP.NE.AND P0, PT, R52, RZ, PT ;  /* 0x000000ff3400720c */ /* 0x000fe20003f05270 */
[----:B------:R-:W-:Y:S05]  /*6260*/  WARPSYNC.ALL ;  /* 0x0000000000007948 */ /* 0x000fea0003800000 */
[----:B------:R-:W-:Y:S01]  /*6270*/  R2UR UR4, R29 ;  /* 0x000000001d0472ca */ /* 0x000fe200000e0000 */
[----:B------:R-:W-:Y:S01]  /*6280*/  UIADD3 UR5, UPT, UPT, UR55, 0x1f0, URZ ;  /* 0x000001f037057890 */ /* 0x000fe2000fffe0ff */
[--C-:B-1----:R-:W-:Y:S01]  /*6290*/  HADD2.F32 R5, -RZ, R30.reuse.H0_H0 ;  /* 0x2000001eff057230 */ /* 0x102fe20000004100 */
[----:B------:R-:W-:Y:S01]  /*62a0*/  UIADD3 UR8, UPT, UPT, UR49, 0x1, URZ ;  /* 0x0000000131087890 */ /* 0x000fe2000fffe0ff */
[----:B------:R-:W-:Y:S01]  /*62b0*/  HADD2.F32 R7, -RZ, R30.H1_H1 ;  /* 0x3000001eff077230 */ /* 0x000fe20000004100 */
[----:B------:R-:W-:Y:S01]  /*62c0*/  UPRMT UR5, UR46, 0x654, UR5 ;  /* 0x000006542e057896 */ /* 0x000fe20008000005 */
[--C-:B------:R-:W-:Y:S01]  /*62d0*/  HADD2.F32 R6, -RZ, R31.reuse.H0_H0 ;  /* 0x2000001fff067230 */ /* 0x100fe20000004100 */
[----:B------:R-:W-:Y:S01]  /*62e0*/  UIADD3 UR9, UPT, UPT, UR37, 0x1, URZ ;  /* 0x0000000125097890 */ /* 0x000fe2000fffe0ff */
[----:B------:R-:W-:Y:S01]  /*62f0*/  HADD2.F32 R13, -RZ, R31.H1_H1 ;  /* 0x3000001fff0d7230 */ /* 0x000fe20000004100 */
[----:B------:R-:W-:Y:S04]  /*6300*/  BSSY.RECONVERGENT B0, `(.L_x_109) ;  /* 0x0000021000007945 */ /* 0x000fe80003800200 */
[----:B------:R-:W1:Y:S01]  /*6310*/  LDTM.16dp256bit R8, tmem[UR4] ;  /* 0x00000004000879ee */ /* 0x000e620008020000 */
[----:B------:R-:W-:Y:S01]  /*6320*/  NOP ;  /* 0x0000000000007918 */ /* 0x000fe20000000000 */
[----:B-1----:R-:W-:Y:S01]  /*6330*/  SYNCS.ARRIVE.TRANS64.RED.A1T0 RZ, [UR5], RZ ;  /* 0x000000ffffff79a7 */ /* 0x002fe20008100405 */
[C---:B----45:R-:W-:Y:S01]  /*6340*/  FMUL R0, R28.reuse, R8 ;  /* 0x000000081c007220 */ /* 0x070fe20000400000 */
[C---:B------:R-:W-:Y:S01]  /*6350*/  FMUL R2, R28.reuse, R9 ;  /* 0x000000091c027220 */ /* 0x040fe20000400000 */
[C---:B---3--:R-:W-:Y:S01]  /*6360*/  FMUL R3, R28.reuse, R10 ;  /* 0x0000000a1c037220 */ /* 0x048fe20000400000 */
[----:B------:R-:W-:Y:S01]  /*6370*/  FMUL R4, R28, R11 ;  /* 0x0000000b1c047220 */ /* 0x000fe20000400000 */
[----:B------:R-:W-:Y:S01]  /*6380*/  FFMA R0, R5, UR38, R0 ;  /* 0x0000002605007c23 */ /* 0x000fe20008000000 */
[----:B------:R-:W-:Y:S01]  /*6390*/  FFMA R2, R7, UR38, R2 ;  /* 0x0000002607027c23 */ /* 0x000fe20008000002 */
[----:B------:R-:W-:Y:S01]  /*63a0*/  FFMA R3, R6, UR38, R3 ;  /* 0x0000002606037c23 */ /* 0x000fe20008000003 */
[----:B------:R-:W-:Y:S03]  /*63b0*/  FFMA R4, R13, UR38, R4 ;  /* 0x000000260d047c23 */ /* 0x000fe60008000004 */
[----:B------:R-:W-:Y:S02]  /*63c0*/  F2FP.F16.F32.PACK_AB R14, R2, R0 ;  /* 0x00000000020e723e */ /* 0x000fe400000000ff */
[----:B------:R-:W-:Y:S05]  /*63d0*/  F2FP.F16.F32.PACK_AB R15, R4, R3 ;  /* 0x00000003040f723e */ /* 0x000fea00000000ff */
[----:B------:R1:W-:Y:S01]  /*63e0*/  STSM.16.M88.2 [R55+0x280], R14 ;  /* 0x0002800e37007844 */ /* 0x0003e20000000100 */
[----:B------:R-:W-:Y:S01]  /*63f0*/  @!PT LDS RZ, [RZ] ;  /* 0x00000000fffff984 */ /* 0x000fe20000000800 */
[----:B------:R-:W-:Y:S01]  /*6400*/  @!PT LDS RZ, [RZ] ;  /* 0x00000000fffff984 */ /* 0x000fe20000000800 */
[----:B------:R-:W-:Y:S01]  /*6410*/  @!PT LDS RZ, [RZ] ;  /* 0x00000000fffff984 */ /* 0x000fe20000000800 */
[----:B------:R-:W-:Y:S01]  /*6420*/  @!PT LDS RZ, [RZ] ;  /* 0x00000000fffff984 */ /* 0x000fe20000000800 */
[----:B------:R3:W-:Y:S07]  /*6430*/  MEMBAR.ALL.CTA ;  /* 0x0000000000007992 */ /* 0x0007ee0000008000 */
[----:B---3--:R-:W3:Y:S02]  /*6440*/  FENCE.VIEW.ASYNC.S ;  /* 0x00000000000073c6 */ /* 0x008ee40000000000 */
[----:B---3--:R-:W-:Y:S06]  /*6450*/  BAR.SYNC.DEFER_BLOCKING 0x1, 0x80 ;  /* 0x0042000000007b1d */ /* 0x008fec0000010000 */
[----:B------:R-:W-:Y:S05]  /*6460*/  @P0 BRA `(.L_x_110) ;  /* 0x0000000000280947 */ /* 0x000fea0003800000 */
[----:B------:R-:W-:Y:S01]  /*6470*/  R2UR UR11, R39 ;  /* 0x00000000270b72ca */ /* 0x000fe200000e0000 */
[----:B------:R-:W-:Y:S01]  /*6480*/  UIADD3 UR12, UP0, UPT, UR52, 0x680, URZ ;  /* 0x00000680340c7890 */ /* 0x000fe2000ff1e0ff */
[----:B------:R-:W-:Y:S01]  /*6490*/  R2UR UR10, R41 ;  /* 0x00000000290a72ca */ /* 0x000fe200000e0000 */
[----:B------:R-:W-:Y:S02]  /*64a0*/  UIADD3 UR4, UPT, UPT, UR39, 0x280, UR51 ;  /* 0x0000028027047890 */ /* 0x000fe4000fffe033 */
[----:B------:R-:W-:Y:S01]  /*64b0*/  UIADD3.X UR13, UPT, UPT, URZ, UR53, URZ, UP0, !UPT ;  /* 0x00000035ff0d7290 */ /* 0x000fe200087fe4ff */
[----:B------:R-:W-:Y:S07]  /*64c0*/  UMOV UR7, UR36 ;  /* 0x0000002400077c82 */ /* 0x000fee0008000000 */
[----:B------:R-:W-:Y:S02]  /*64d0*/  USHF.L.U32 UR5, UR11, 0x3, URZ ;  /* 0x000000030b057899 */ /* 0x000fe400080006ff */
[----:B------:R-:W-:Y:S09]  /*64e0*/  USHF.L.U32 UR6, UR10, 0x6, URZ ;  /* 0x000000060a067899 */ /* 0x000ff200080006ff */
[----:B------:R3:W-:Y:S02]  /*64f0*/  UTMASTG.3D [UR4], [UR12] ;  /* 0x000000040c0073b5 */ /* 0x0007e40008010000 */
[----:B---3--:R0:W-:Y:S02]  /*6500*/  UTMACMDFLUSH ;  /* 0x00000000000079b7 */ /* 0x0081e40000000000 */
.L_x_110:
[----:B------:R-:W-:Y:S05]  /*6510*/  BSYNC.RECONVERGENT B0 ;  /* 0x0000000000007941 */ /* 0x000fea0003800200 */
.L_x_109:
[----:B------:R-:W-:Y:S04]  /*6520*/  BSSY.RECONVERGENT B0, `(.L_x_111) ;  /* 0x0000003000007945 */ /* 0x000fe80003800200 */
[----:B------:R-:W-:Y:S05]  /*6530*/  @P0 BRA `(.L_x_112) ;  /* 0x0000000000040947 */ /* 0x000fea0003800000 */
[----:B------:R-:W-:Y:S04]  /*6540*/  DEPBAR.LE SB0, 0x0 ;  /* 0x000080000000791a */ /* 0x000fe80000000000 */
.L_x_112:
[----:B------:R-:W-:Y:S05]  /*6550*/  BSYNC.RECONVERGENT B0 ;  /* 0x0000000000007941 */ /* 0x000fea0003800200 */
.L_x_111:
[----:B------:R-:W-:Y:S01]  /*6560*/  BAR.SYNC.DEFER_BLOCKING 0x1, 0x80 ;  /* 0x0042000000007b1d */ /* 0x000fe20000010000 */
[----:B------:R-:W-:Y:S04]  /*6570*/  UIADD3 UR48, UPT, UPT, UR48, 0x1, URZ ;  /* 0x0000000130307890 */ /* 0x000fe8000fffe0ff */
[----:B------:R-:W-:Y:S09]  /*6580*/  UISETP.NE.AND UP0, UPT, UR48, URZ, UPT ;  /* 0x000000ff3000728c */ /* 0x000ff2000bf05270 */
[----:B------:R-:W-:Y:S05]  /*6590*/  BRA.U !UP0, `(.L_x_113) ;  /* 0x0000000108247547 */ /* 0x000fea000b800000 */
[----:B------:R-:W-:Y:S01]  /*65a0*/  UISETP.NE.AND UP0, UPT, UR54, URZ, UPT ;  /* 0x000000ff3600728c */ /* 0x000fe2000bf05270 */
[----:B------:R-:W-:Y:S10]  /*65b0*/  ISETP.NE.AND P0, PT, R54, RZ, PT ;  /* 0x000000ff3600720c */ /* 0x000ff40003f05270 */
[----:B------:R-:W-:Y:S02]  /*65c0*/  @UP0 ULEA UR4, UR47, UR39, 0x3 ;  /* 0x000000272f040291 */ /* 0x000fe4000f8e18ff */
[----:B------:R-:W-:Y:S02]  /*65d0*/  UIADD3 UR47, UPT, UPT, UR47, 0x1, URZ ;  /* 0x000000012f2f7890 */ /* 0x000fe4000fffe0ff */
[----:B------:R-:W-:Y:S04]  /*65e0*/  @UP0 UIADD3 UR4, UPT, UPT, UR4, 0x190, URZ ;  /* 0x0000019004040890 */ /* 0x000fe8000fffe0ff */
[----:B------:R-:W-:Y:S02]  /*65f0*/  @UP0 UPRMT UR4, UR46, 0x654, UR4 ;  /* 0x000006542e040896 */ /* 0x000fe40008000004 */
[----:B------:R-:W-:Y:S04]  /*6600*/  UISETP.NE.AND UP0, UPT, UR47, 0x2, UPT ;  /* 0x000000022f00788c */ /* 0x000fe8000bf05270 */
[----:B------:R-:W-:Y:S03]  /*6610*/  USEL UR47, UR47, URZ, UP0 ;  /* 0x000000ff2f2f7287 */ /* 0x000fe60008000000 */
[----:B------:R-:W-:Y:S09]  /*6620*/  @P0 SYNCS.ARRIVE.TRANS64.RED.A1T0 RZ, [UR4], RZ ;  /* 0x000000ffffff09a7 */ /* 0x000ff20008100404 */
.L_x_113:
[----:B------:R-:W-:Y:S01]  /*6630*/  ISETP.NE.AND P1, PT, R53, RZ, PT ;  /* 0x000000ff3500720c */ /* 0x000fe20003f25270 */
[----:B------:R-:W-:Y:S01]  /*6640*/  UISETP.NE.AND UP0, UPT, UR9, 0x4, UPT ;  /* 0x000000040900788c */ /* 0x000fe2000bf05270 */
[C---:B------:R-:W-:Y:S01]  /*6650*/  ISETP.NE.AND P0, PT, R56.reuse, 0x2, PT ;  /* 0x000000023800780c */ /* 0x040fe20003f05270 */
[----:B------:R-:W-:Y:S01]  /*6660*/  UISETP.NE.AND UP1, UPT, UR8, 0x2, UPT ;  /* 0x000000020800788c */ /* 0x000fe2000bf25270 */
[----:B------:R-:W-:Y:S01]  /*6670*/  IMAD.IADD R39, R25, 0x1, R38 ;  /* 0x0000000119277824 */ /* 0x000fe200078e0226 */
[----:B------:R-:W-:Y:S01]  /*6680*/  USEL UR5, URZ, 0x1, UP0 ;  /* 0x00000001ff057887 */ /* 0x000fe20008000000 */
[----:B------:R-:W-:Y:S01]  /*6690*/  SEL R3, RZ, 0x1, P0 ;  /* 0x00000001ff037807 */ /* 0x000fe20000000000 */
[----:B------:R-:W-:Y:S01]  /*66a0*/  USEL UR4, URZ, 0x1, UP1 ;  /* 0x00000001ff047887 */ /* 0x000fe20008800000 */
[----:B------:R-:W-:Y:S01]  /*66b0*/  SEL R10, R56, RZ, P0 ;  /* 0x000000ff380a7207 */ /* 0x000fe20000000000 */
[----:B------:R-:W-:Y:S01]  /*66c0*/  USEL UR37, UR9, URZ, UP0 ;  /* 0x000000ff09257287 */ /* 0x000fe20008000000 */
[----:B------:R-:W-:Y:S01]  /*66d0*/  LOP3.LUT R48, R48, R3, RZ, 0x3c, !PT ;  /* 0x0000000330307212 */ /* 0x000fe200078e3cff */
[----:B------:R-:W-:Y:S01]  /*66e0*/  USEL UR49, UR8, URZ, UP1 ;  /* 0x000000ff08317287 */ /* 0x000fe20008800000 */
[----:B------:R-:W-:Y:S01]  /*66f0*/  LOP3.LUT R49, R49, UR5, RZ, 0x3c, !PT ;  /* 0x0000000531317c12 */ /* 0x000fe2000f8e3cff */
[----:B------:R-:W-:Y:S01]  /*6700*/  IMAD.IADD R41, R27, 0x1, R40 ;  /* 0x000000011b297824 */ /* 0x000fe200078e0228 */
[----:B------:R-:W-:Y:S02]  /*6710*/  @P1 R2UR UR36, R47 ;  /* 0x000000002f2412ca */ /* 0x000fe400000e0000 */
[----:B------:R-:W-:Y:S01]  /*6720*/  LOP3.LUT R50, R50, UR4, RZ, 0x3c, !PT ;  /* 0x0000000432327c12 */ /* 0x000fe2000f8e3cff */
[----:B------:R-:W-:Y:S01]  /*6730*/  @!UPT UIADD3 URZ, UPT, UPT, URZ, URZ, URZ ;  /* 0x000000fffffff290 */ /* 0x000fe2000fffe0ff */
[----:B------:R-:W-:Y:S11]  /*6740*/  @P1 BRA `(.L_x_114) ;  /* 0xffffffec00a81947 */ /* 0x000ff6000383ffff */
[----:B------:R-:W-:-:S09]  /*6750*/  UISETP.NE.AND UP0, UPT, UR50, URZ, UPT ;  /* 0x000000ff3200728c */ /* 0x000fd2000bf05270 */
[----:B------:R-:W-:Y:S05]  /*6760*/  BRA.U !UP0, `(.L_x_115) ;  /* 0x0000000108407547 */ /* 0x000fea000b800000 */
[----:B------:R-:W3:Y:S02]  /*6770*/  LDCU.64 UR4, c[0x0][0x890] ;  /* 0x00011200ff0477ac */ /* 0x000ee40008000a00 */
[----:B---3--:R-:W-:-:S04]  /*6780*/  UISETP.NE.U32.AND UP0, UPT, UR4, URZ, UPT ;  /* 0x000000ff0400728c */ /* 0x008fc8000bf05070 */
[----:B------:R-:W-:-:S09]  /*6790*/  UISETP.NE.AND.EX UP0, UPT, UR5, URZ, UPT, UP0 ;  /* 0x000000ff0500728c */ /* 0x000fd2000bf05300 */
[----:B------:R-:W-:Y:S05]  /*67a0*/  BRA.U UP0, `(.L_x_116) ;  /* 0x00000001000c7547 */ /* 0x000fea000b800000 */
[----:B------:R-:W-:-:S13]  /*67b0*/  FSETP.NEU.AND P0, PT, RZ, UR38, PT ;  /* 0x00000026ff007c0b */ /* 0x000fda000bf0d000 */
[----:B------:R-:W-:Y:S05]  /*67c0*/  @!P0 EXIT ;  /* 0x000000000000894d */ /* 0x000fea0003800000 */
[----:B------:R-:W-:Y:S05]  /*67d0*/  BRA `(.L_x_115) ;  /* 0x0000000000247947 */ /* 0x000fea0003800000 */
.L_x_116:
[----:B------:R-:W-:-:S13]  /*67e0*/  LOP3.LUT P0, RZ, R42, 0xff, RZ, 0xc0, !PT ;  /* 0x000000ff2aff7812 */ /* 0x000fda000780c0ff */
[----:B------:R-:W-:Y:S05]  /*67f0*/  @P0 BRA `(.L_x_117) ;  /* 0x0000000000140947 */ /* 0x000fea0003800000 */
[----:B------:R-:W3:Y:S02]  /*6800*/  LDCU.64 UR4, c[0x0][0x888] ;  /* 0x00011100ff0477ac */ /* 0x000ee40008000a00 */
[----:B---3--:R-:W-:-:S04]  /*6810*/  ISETP.NE.U32.AND P0, PT, RZ, UR4, PT ;  /* 0x00000004ff007c0c */ /* 0x008fc8000bf05070 */
[----:B------:R-:W-:-:S13]  /*6820*/  ISETP.NE.AND.EX P0, PT, RZ, UR5, PT, P0 ;  /* 0x00000005ff007c0c */ /* 0x000fda000bf05300 */
[----:B------:R-:W-:Y:S05]  /*6830*/  @!P0 EXIT ;  /* 0x000000000000894d */ /* 0x000fea0003800000 */
[----:B------:R-:W-:Y:S05]  /*6840*/  BRA `(.L_x_115) ;  /* 0x0000000000087947 */ /* 0x000fea0003800000 */
.L_x_117:
[----:B------:R-:W-:-:S13]  /*6850*/  FSETP.NEU.AND P0, PT, RZ, UR38, PT ;  /* 0x00000026ff007c0b */ /* 0x000fda000bf0d000 */
[----:B------:R-:W-:Y:S05]  /*6860*/  @!P0 EXIT ;  /* 0x000000000000894d */ /* 0x000fea0003800000 */
.L_x_115:
[----:B------:R-:W-:-:S04]  /*6870*/  DEPBAR.LE SB0, 0x0 ;  /* 0x000080000000791a */ /* 0x000fc80000000000 */
[----:B------:R-:W-:Y:S05]  /*6880*/  EXIT ;  /* 0x000000000000794d */ /* 0x000fea0003800000 */
.L_x_20:
[----:B--2---:R2:W1:Y:S02]  /*6890*/  SYNCS.PHASECHK.TRANS64.TRYWAIT P0, [R3+URZ+0x220], R2 ;  /* 0x00022002030075a7 */ /* 0x00446400080011ff */
[----:B-1----:R-:W-:Y:S05]  /*68a0*/  @!P0 NANOSLEEP.SYNCS 0x989680 ;  /* 0x009896800000895d */ /* 0x002fea0003900000 */
[----:B------:R-:W1:Y:S02]  /*68b0*/  @!P0 SYNCS.PHASECHK.TRANS64 P0, [R3+URZ+0x220], R2 ;  /* 0x00022002030085a7 */ /* 0x000e6400080010ff */
[----:B-1----:R-:W-:Y:S05]  /*68c0*/  @!P0 BRA `(.L_x_20) ;  /* 0xfffffffc00f08947 */ /* 0x002fea000383ffff */
[----:B------:R-:W-:Y:S05]  /*68d0*/  BRA `(.L_x_118) ;  /* 0xffffffac00dc7947 */ /* 0x000fea000383ffff */
.L_x_23:
[----:B-1----:R-:W-:-:S07]  /*68e0*/  MOV R2, UR33 ;  /* 0x0000002100027c02 */ /* 0x002fce0008000f00 */
.L_x_119:
[----:B-1----:R1:W2:Y:S02]  /*68f0*/  SYNCS.PHASECHK.TRANS64.TRYWAIT P0, [R2+URZ+0xc0], R5 ;  /* 0x0000c005020075a7 */ /* 0x0022a400080011ff */
[----:B--2---:R-:W-:Y:S05]  /*6900*/  @!P0 NANOSLEEP.SYNCS 0x989680 ;  /* 0x009896800000895d */ /* 0x004fea0003900000 */
[----:B------:R-:W2:Y:S02]  /*6910*/  @!P0 SYNCS.PHASECHK.TRANS64 P0, [R2+URZ+0xc0], R5 ;  /* 0x0000c005020085a7 */ /* 0x000ea400080010ff */
[----:B--2---:R-:W-:Y:S05]  /*6920*/  @!P0 BRA `(.L_x_119) ;  /* 0xfffffffc00f08947 */ /* 0x004fea000383ffff */
[----:B------:R-:W-:Y:S05]  /*6930*/  BRA `(.L_x_22) ;  /* 0xffffffb0002c7947 */ /* 0x000fea000383ffff */
.L_x_29:
[----:B-1----:R-:W-:-:S07]  /*6940*/  MOV R2, UR17 ;  /* 0x0000001100027c02 */ /* 0x002fce0008000f00 */
.L_x_120:
[----:B-1----:R1:W2:Y:S02]  /*6950*/  SYNCS.PHASECHK.TRANS64.TRYWAIT P0, [R2+URZ+0xc0], R5 ;  /* 0x0000c005020075a7 */ /* 0x0022a400080011ff */
[----:B--2---:R-:W-:Y:S05]  /*6960*/  @!P0 NANOSLEEP.SYNCS 0x989680 ;  /* 0x009896800000895d */ /* 0x004fea0003900000 */
[----:B------:R-:W2:Y:S02]  /*6970*/  @!P0 SYNCS.PHASECHK.TRANS64 P0, [R2+URZ+0xc0], R5 ;  /* 0x0000c005020085a7 */ /* 0x000ea400080010ff */
[----:B--2---:R-:W-:Y:S05]  /*6980*/  @!P0 BRA `(.L_x_120) ;  /* 0xfffffffc00f08947 */ /* 0x004fea000383ffff */
[----:B------:R-:W-:Y:S05]  /*6990*/  BRA `(.L_x_28) ;  /* 0xffffffb000d47947 */ /* 0x000fea000383ffff */
.L_x_33:
[----:B-1----:R1:W2:Y:S02]  /*69a0*/  SYNCS.PHASECHK.TRANS64.TRYWAIT P0, [R2+URZ+0x1b0], R3 ;  /* 0x0001b003020075a7 */ /* 0x0022a400080011ff */
[----:B--2---:R-:W-:Y:S05]  /*69b0*/  @!P0 NANOSLEEP.SYNCS 0x989680 ;  /* 0x009896800000895d */ /* 0x004fea0003900000 */
[----:B------:R-:W2:Y:S02]  /*69c0*/  @!P0 SYNCS.PHASECHK.TRANS64 P0, [R2+URZ+0x1b0], R3 ;  /* 0x0001b003020085a7 */ /* 0x000ea400080010ff */
[----:B--2---:R-:W-:Y:S05]  /*69d0*/  @!P0 BRA `(.L_x_33) ;  /* 0xfffffffc00f08947 */ /* 0x004fea000383ffff */
[----:B------:R-:W-:Y:S05]  /*69e0*/  BRA `(.L_x_121) ;  /* 0xffffffb400647947 */ /* 0x000fea000383ffff */
.L_x_37:
[----:B----4-:R-:W-:-:S07]  /*69f0*/  MOV R0, UR4 ;  /* 0x0000000400007c02 */ /* 0x010fce0008000f00 */
.L_x_122:
[----:B-1----:R1:W2:Y:S02]  /*6a00*/  SYNCS.PHASECHK.TRANS64.TRYWAIT P0, [R0+URZ], R3 ;  /* 0x00000003000075a7 */ /* 0x0022a400080011ff */
[----:B--2---:R-:W-:Y:S05]  /*6a10*/  @!P0 NANOSLEEP.SYNCS 0x989680 ;  /* 0x009896800000895d */ /* 0x004fea0003900000 */
[----:B------:R-:W2:Y:S02]  /*6a20*/  @!P0 SYNCS.PHASECHK.TRANS64 P0, [R0+URZ], R3 ;  /* 0x00000003000085a7 */ /* 0x000ea400080010ff */
[----:B--2---:R-:W-:Y:S05]  /*6a30*/  @!P0 BRA `(.L_x_122) ;  /* 0xfffffffc00f08947 */ /* 0x004fea000383ffff */
[----:B------:R-:W-:Y:S05]  /*6a40*/  BRA `(.L_x_123) ;  /* 0xffffffb800d47947 */ /* 0x000fea000383ffff */
.L_x_38:
[----:B----4-:R-:W-:-:S07]  /*6a50*/  MOV R0, UR4 ;  /* 0x0000000400007c02 */ /* 0x010fce0008000f00 */
.L_x_124:
[----:B-1----:R1:W2:Y:S02]  /*6a60*/  SYNCS.PHASECHK.TRANS64.TRYWAIT P0, [R0+URZ], R3 ;  /* 0x00000003000075a7 */ /* 0x0022a400080011ff */
[----:B--2---:R-:W-:Y:S05]  /*6a70*/  @!P0 NANOSLEEP.SYNCS 0x989680 ;  /* 0x009896800000895d */ /* 0x004fea0003900000 */
[----:B------:R-:W2:Y:S02]  /*6a80*/  @!P0 SYNCS.PHASECHK.TRANS64 P0, [R0+URZ], R3 ;  /* 0x00000003000085a7 */ /* 0x000ea400080010ff */
[----:B--2---:R-:W-:Y:S05]  /*6a90*/  @!P0 BRA `(.L_x_124) ;  /* 0xfffffffc00f08947 */ /* 0x004fea000383ffff */
[----:B------:R-:W-:Y:S05]  /*6aa0*/  BRA `(.L_x_125) ;  /* 0xffffffb800e07947 */ /* 0x000fea000383ffff */
.L_x_39:
[----:B----4-:R-:W-:-:S07]  /*6ab0*/  MOV R0, UR4 ;  /* 0x0000000400007c02 */ /* 0x010fce0008000f00 */
.L_x_126:
[----:B-1----:R1:W2:Y:S02]  /*6ac0*/  SYNCS.PHASECHK.TRANS64.TRYWAIT P0, [R0+URZ], R3 ;  /* 0x00000003000075a7 */ /* 0x0022a400080011ff */
[----:B--2---:R-:W-:Y:S05]  /*6ad0*/  @!P0 NANOSLEEP.SYNCS 0x989680 ;  /* 0x009896800000895d */ /* 0x004fea0003900000 */
[----:B------:R-:W2:Y:S02]  /*6ae0*/  @!P0 SYNCS.PHASECHK.TRANS64 P0, [R0+URZ], R3 ;  /* 0x00000003000085a7 */ /* 0x000ea400080010ff */
[----:B--2---:R-:W-:Y:S05]  /*6af0*/  @!P0 BRA `(.L_x_126) ;  /* 0xfffffffc00f08947 */ /* 0x004fea000383ffff */
[----:B------:R-:W-:Y:S05]  /*6b00*/  BRA `(.L_x_127) ;  /* 0xffffffb800ec7947 */ /* 0x000fea000383ffff */
.L_x_40:
[----:B----4-:R-:W-:-:S07]  /*6b10*/  MOV R0, UR4 ;  /* 0x0000000400007c02 */ /* 0x010fce0008000f00 */
.L_x_128:
[----:B-1----:R1:W2:Y:S02]  /*6b20*/  SYNCS.PHASECHK.TRANS64.TRYWAIT P0, [R0+URZ], R3 ;  /* 0x00000003000075a7 */ /* 0x0022a400080011ff */
[----:B--2---:R-:W-:Y:S05]  /*6b30*/  @!P0 NANOSLEEP.SYNCS 0x989680 ;  /* 0x009896800000895d */ /* 0x004fea0003900000 */
[----:B------:R-:W2:Y:S02]  /*6b40*/  @!P0 SYNCS.PHASECHK.TRANS64 P0, [R0+URZ], R3 ;  /* 0x00000003000085a7 */ /* 0x000ea400080010ff */
[----:B--2---:R-:W-:Y:S05]  /*6b50*/  @!P0 BRA `(.L_x_128) ;  /* 0xfffffffc00f08947 */ /* 0x004fea000383ffff */
[----:B------:R-:W-:Y:S05]  /*6b60*/  BRA `(.L_x_129) ;  /* 0xffffffb800f87947 */ /* 0x000fea000383ffff */
.L_x_41:
[----:B----4-:R-:W-:-:S07]  /*6b70*/  MOV R0, UR4 ;  /* 0x0000000400007c02 */ /* 0x010fce0008000f00 */
.L_x_130:
[----:B-1----:R1:W2:Y:S02]  /*6b80*/  SYNCS.PHASECHK.TRANS64.TRYWAIT P0, [R0+URZ], R3 ;  /* 0x00000003000075a7 */ /* 0x0022a400080011ff */
[----:B--2---:R-:W-:Y:S05]  /*6b90*/  @!P0 NANOSLEEP.SYNCS 0x989680 ;  /* 0x009896800000895d */ /* 0x004fea0003900000 */
[----:B------:R-:W2:Y:S02]  /*6ba0*/  @!P0 SYNCS.PHASECHK.TRANS64 P0, [R0+URZ], R3 ;  /* 0x00000003000085a7 */ /* 0x000ea400080010ff */
[----:B--2---:R-:W-:Y:S05]  /*6bb0*/  @!P0 BRA `(.L_x_130) ;  /* 0xfffffffc00f08947 */ /* 0x004fea000383ffff */
[----:B------:R-:W-:Y:S05]  /*6bc0*/  BRA `(.L_x_131) ;  /* 0xffffffbc00047947 */ /* 0x000fea000383ffff */
.L_x_42:
[----:B----4-:R-:W-:-:S07]  /*6bd0*/  MOV R0, UR4 ;  /* 0x0000000400007c02 */ /* 0x010fce0008000f00 */
.L_x_132:
[----:B-1----:R1:W2:Y:S02]  /*6be0*/  SYNCS.PHASECHK.TRANS64.TRYWAIT P0, [R0+URZ], R3 ;  /* 0x00000003000075a7 */ /* 0x0022a400080011ff */
[----:B--2---:R-:W-:Y:S05]  /*6bf0*/  @!P0 NANOSLEEP.SYNCS 0x989680 ;  /* 0x009896800000895d */ /* 0x004fea0003900000 */
[----:B------:R-:W2:Y:S02]  /*6c00*/  @!P0 SYNCS.PHASECHK.TRANS64 P0, [R0+URZ], R3 ;  /* 0x00000003000085a7 */ /* 0x000ea400080010ff */
[----:B--2---:R-:W-:Y:S05]  /*6c10*/  @!P0 BRA `(.L_x_132) ;  /* 0xfffffffc00f08947 */ /* 0x004fea000383ffff */
[----:B------:R-:W-:Y:S05]  /*6c20*/  BRA `(.L_x_133) ;  /* 0xffffffbc00107947 */ /* 0x000fea000383ffff */
.L_x_43:
[----:B----4-:R-:W-:-:S07]  /*6c30*/  MOV R0, UR4 ;  /* 0x0000000400007c02 */ /* 0x010fce0008000f00 */
.L_x_134:
[----:B-1----:R1:W2:Y:S02]  /*6c40*/  SYNCS.PHASECHK.TRANS64.TRYWAIT P0, [R0+URZ], R3 ;  /* 0x00000003000075a7 */ /* 0x0022a400080011ff */
[----:B--2---:R-:W-:Y:S05]  /*6c50*/  @!P0 NANOSLEEP.SYNCS 0x989680 ;  /* 0x009896800000895d */ /* 0x004fea0003900000 */
[----:B------:R-:W2:Y:S02]  /*6c60*/  @!P0 SYNCS.PHASECHK.TRANS64 P0, [R0+URZ], R3 ;  /* 0x00000003000085a7 */ /* 0x000ea400080010ff */
[----:B--2---:R-:W-:Y:S05]  /*6c70*/  @!P0 BRA `(.L_x_134) ;  /* 0xfffffffc00f08947 */ /* 0x004fea000383ffff */
[----:B------:R-:W-:Y:S05]  /*6c80*/  BRA `(.L_x_135) ;  /* 0xffffffbc001c7947 */ /* 0x000fea000383ffff */
.L_x_44:
[----:B----4-:R-:W-:-:S07]  /*6c90*/  MOV R0, UR4 ;  /* 0x0000000400007c02 */ /* 0x010fce0008000f00 */
.L_x_136:
[----:B-1----:R1:W2:Y:S02]  /*6ca0*/  SYNCS.PHASECHK.TRANS64.TRYWAIT P0, [R0+URZ], R3 ;  /* 0x00000003000075a7 */ /* 0x0022a400080011ff */
[----:B--2---:R-:W-:Y:S05]  /*6cb0*/  @!P0 NANOSLEEP.SYNCS 0x989680 ;  /* 0x009896800000895d */ /* 0x004fea0003900000 */
[----:B------:R-:W2:Y:S02]  /*6cc0*/  @!P0 SYNCS.PHASECHK.TRANS64 P0, [R0+URZ], R3 ;  /* 0x00000003000085a7 */ /* 0x000ea400080010ff */
[----:B--2---:R-:W-:Y:S05]  /*6cd0*/  @!P0 BRA `(.L_x_136) ;  /* 0xfffffffc00f08947 */ /* 0x004fea000383ffff */
[----:B------:R-:W-:Y:S05]  /*6ce0*/  BRA `(.L_x_137) ;  /* 0xffffffbc00287947 */ /* 0x000fea000383ffff */
.L_x_45:
[----:B----4-:R-:W-:-:S07]  /*6cf0*/  MOV R0, UR4 ;  /* 0x0000000400007c02 */ /* 0x010fce0008000f00 */
.L_x_138:
[----:B-1----:R1:W2:Y:S02]  /*6d00*/  SYNCS.PHASECHK.TRANS64.TRYWAIT P0, [R0+URZ], R3 ;  /* 0x00000003000075a7 */ /* 0x0022a400080011ff */
[----:B--2---:R-:W-:Y:S05]  /*6d10*/  @!P0 NANOSLEEP.SYNCS 0x989680 ;  /* 0x009896800000895d */ /* 0x004fea0003900000 */
[----:B------:R-:W2:Y:S02]  /*6d20*/  @!P0 SYNCS.PHASECHK.TRANS64 P0, [R0+URZ], R3 ;  /* 0x00000003000085a7 */ /* 0x000ea400080010ff */
[----:B--2---:R-:W-:Y:S05]  /*6d30*/  @!P0 BRA `(.L_x_138) ;  /* 0xfffffffc00f08947 */ /* 0x004fea000383ffff */
[----:B------:R-:W-:Y:S05]  /*6d40*/  BRA `(.L_x_139) ;  /* 0xffffffbc00347947 */ /* 0x000fea000383ffff */
.L_x_46:
[----:B----4-:R-:W-:-:S07]  /*6d50*/  MOV R0, UR4 ;  /* 0x0000000400007c02 */ /* 0x010fce0008000f00 */
.L_x_140:
[----:B-1----:R1:W2:Y:S02]  /*6d60*/  SYNCS.PHASECHK.TRANS64.TRYWAIT P0, [R0+URZ], R3 ;  /* 0x00000003000075a7 */ /* 0x0022a400080011ff */
[----:B--2---:R-:W-:Y:S05]  /*6d70*/  @!P0 NANOSLEEP.SYNCS 0x989680 ;  /* 0x009896800000895d */ /* 0x004fea0003900000 */
[----:B------:R-:W2:Y:S02]  /*6d80*/  @!P0 SYNCS.PHASECHK.TRANS64 P0, [R0+URZ], R3 ;  /* 0x00000003000085a7 */ /* 0x000ea400080010ff */
[----:B--2---:R-:W-:Y:S05]  /*6d90*/  @!P0 BRA `(.L_x_140) ;  /* 0xfffffffc00f08947 */ /* 0x004fea000383ffff */
[----:B------:R-:W-:Y:S05]  /*6da0*/  BRA `(.L_x_141) ;  /* 0xffffffbc00407947 */ /* 0x000fea000383ffff */
.L_x_47:
[----:B----4-:R-:W-:-:S07]  /*6db0*/  MOV R0, UR4 ;  /* 0x0000000400007c02 */ /* 0x010fce0008000f00 */
.L_x_142:
[----:B-1----:R1:W2:Y:S02]  /*6dc0*/  SYNCS.PHASECHK.TRANS64.TRYWAIT P0, [R0+URZ], R3 ;  /* 0x00000003000075a7 */ /* 0x0022a400080011ff */
[----:B--2---:R-:W-:Y:S05]  /*6dd0*/  @!P0 NANOSLEEP.SYNCS 0x989680 ;  /* 0x009896800000895d */ /* 0x004fea0003900000 */
[----:B------:R-:W2:Y:S02]  /*6de0*/  @!P0 SYNCS.PHASECHK.TRANS64 P0, [R0+URZ], R3 ;  /* 0x00000003000085a7 */ /* 0x000ea400080010ff */
[----:B--2---:R-:W-:Y:S05]  /*6df0*/  @!P0 BRA `(.L_x_142) ;  /* 0xfffffffc00f08947 */ /* 0x004fea000383ffff */
[----:B------:R-:W-:Y:S05]  /*6e00*/  BRA `(.L_x_143) ;  /* 0xffffffbc004c7947 */ /* 0x000fea000383ffff */
.L_x_48:
[----:B----4-:R-:W-:-:S07]  /*6e10*/  MOV R0, UR4 ;  /* 0x0000000400007c02 */ /* 0x010fce0008000f00 */
.L_x_144:
[----:B-1----:R1:W2:Y:S02]  /*6e20*/  SYNCS.PHASECHK.TRANS64.TRYWAIT P0, [R0+URZ], R3 ;  /* 0x00000003000075a7 */ /* 0x0022a400080011ff */
[----:B--2---:R-:W-:Y:S05]  /*6e30*/  @!P0 NANOSLEEP.SYNCS 0x989680 ;  /* 0x009896800000895d */ /* 0x004fea0003900000 */
[----:B------:R-:W2:Y:S02]  /*6e40*/  @!P0 SYNCS.PHASECHK.TRANS64 P0, [R0+URZ], R3 ;  /* 0x00000003000085a7 */ /* 0x000ea400080010ff */
[----:B--2---:R-:W-:Y:S05]  /*6e50*/  @!P0 BRA `(.L_x_144) ;  /* 0xfffffffc00f08947 */ /* 0x004fea000383ffff */
[----:B------:R-:W-:Y:S05]  /*6e60*/  BRA `(.L_x_145) ;  /* 0xffffffbc00587947 */ /* 0x000fea000383ffff */
.L_x_49:
[----:B----4-:R-:W-:-:S07]  /*6e70*/  MOV R0, UR4 ;  /* 0x0000000400007c02 */ /* 0x010fce0008000f00 */
.L_x_146:
[----:B-1----:R1:W2:Y:S02]  /*6e80*/  SYNCS.PHASECHK.TRANS64.TRYWAIT P0, [R0+URZ], R3 ;  /* 0x00000003000075a7 */ /* 0x0022a400080011ff */
[----:B--2---:R-:W-:Y:S05]  /*6e90*/  @!P0 NANOSLEEP.SYNCS 0x989680 ;  /* 0x009896800000895d */ /* 0x004fea0003900000 */
[----:B------:R-:W2:Y:S02]  /*6ea0*/  @!P0 SYNCS.PHASECHK.TRANS64 P0, [R0+URZ], R3 ;  /* 0x00000003000085a7 */ /* 0x000ea400080010ff */
[----:B--2---:R-:W-:Y:S05]  /*6eb0*/  @!P0 BRA `(.L_x_146) ;  /* 0xfffffffc00f08947 */ /* 0x004fea000383ffff */
[----:B------:R-:W-:Y:S05]  /*6ec0*/  BRA `(.L_x_147) ;  /* 0xffffffbc00647947 */ /* 0x000fea000383ffff */
.L_x_50:
[----:B----4-:R-:W-:-:S07]  /*6ed0*/  MOV R0, UR4 ;  /* 0x0000000400007c02 */ /* 0x010fce0008000f00 */
.L_x_148:
[----:B-1----:R1:W2:Y:S02]  /*6ee0*/  SYNCS.PHASECHK.TRANS64.TRYWAIT P0, [R0+URZ], R3 ;  /* 0x00000003000075a7 */ /* 0x0022a400080011ff */
[----:B--2---:R-:W-:Y:S05]  /*6ef0*/  @!P0 NANOSLEEP.SYNCS 0x989680 ;  /* 0x009896800000895d */ /* 0x004fea0003900000 */
[----:B------:R-:W2:Y:S02]  /*6f00*/  @!P0 SYNCS.PHASECHK.TRANS64 P0, [R0+URZ], R3 ;  /* 0x00000003000085a7 */ /* 0x000ea400080010ff */
[----:B--2---:R-:W-:Y:S05]  /*6f10*/  @!P0 BRA `(.L_x_148) ;  /* 0xfffffffc00f08947 */ /* 0x004fea000383ffff */
[----:B------:R-:W-:Y:S05]  /*6f20*/  BRA `(.L_x_149) ;  /* 0xffffffbc00707947 */ /* 0x000fea000383ffff */
.L_x_51:
[----:B----4-:R-:W-:-:S07]  /*6f30*/  MOV R0, UR4 ;  /* 0x0000000400007c02 */ /* 0x010fce0008000f00 */
.L_x_150:
[----:B-1----:R1:W2:Y:S02]  /*6f40*/  SYNCS.PHASECHK.TRANS64.TRYWAIT P0, [R0+URZ], R3 ;  /* 0x00000003000075a7 */ /* 0x0022a400080011ff */
[----:B--2---:R-:W-:Y:S05]  /*6f50*/  @!P0 NANOSLEEP.SYNCS 0x989680 ;  /* 0x009896800000895d */ /* 0x004fea0003900000 */
[----:B------:R-:W2:Y:S02]  /*6f60*/  @!P0 SYNCS.PHASECHK.TRANS64 P0, [R0+URZ], R3 ;  /* 0x00000003000085a7 */ /* 0x000ea400080010ff */
[----:B--2---:R-:W-:Y:S05]  /*6f70*/  @!P0 BRA `(.L_x_150) ;  /* 0xfffffffc00f08947 */ /* 0x004fea000383ffff */
[----:B------:R-:W-:Y:S05]  /*6f80*/  BRA `(.L_x_151) ;  /* 0xffffffbc007c7947 */ /* 0x000fea000383ffff */
.L_x_52:
[----:B----4-:R-:W-:-:S07]  /*6f90*/  MOV R0, UR4 ;  /* 0x0000000400007c02 */ /* 0x010fce0008000f00 */
.L_x_152:
[----:B-1----:R1:W2:Y:S02]  /*6fa0*/  SYNCS.PHASECHK.TRANS64.TRYWAIT P0, [R0+URZ], R3 ;  /* 0x00000003000075a7 */ /* 0x0022a400080011ff */
[----:B--2---:R-:W-:Y:S05]  /*6fb0*/  @!P0 NANOSLEEP.SYNCS 0x989680 ;  /* 0x009896800000895d */ /* 0x004fea0003900000 */
[----:B------:R-:W2:Y:S02]  /*6fc0*/  @!P0 SYNCS.PHASECHK.TRANS64 P0, [R0+URZ], R3 ;  /* 0x00000003000085a7 */ /* 0x000ea400080010ff */
[----:B--2---:R-:W-:Y:S05]  /*6fd0*/  @!P0 BRA `(.L_x_152) ;  /* 0xfffffffc00f08947 */ /* 0x004fea000383ffff */
[----:B------:R-:W-:Y:S05]  /*6fe0*/  BRA `(.L_x_153) ;  /* 0xffffffbc00887947 */ /* 0x000fea000383ffff */
.L_x_53:
[----:B----4-:R-:W-:-:S07]  /*6ff0*/  MOV R0, UR4 ;  /* 0x0000000400007c02 */ /* 0x010fce0008000f00 */
.L_x_154:
[----:B-1----:R1:W2:Y:S02]  /*7000*/  SYNCS.PHASECHK.TRANS64.TRYWAIT P0, [R0+URZ], R3 ;  /* 0x00000003000075a7 */ /* 0x0022a400080011ff */
[----:B--2---:R-:W-:Y:S05]  /*7010*/  @!P0 NANOSLEEP.SYNCS 0x989680 ;  /* 0x009896800000895d */ /* 0x004fea0003900000 */
[----:B------:R-:W2:Y:S02]  /*7020*/  @!P0 SYNCS.PHASECHK.TRANS64 P0, [R0+URZ], R3 ;  /* 0x00000003000085a7 */ /* 0x000ea400080010ff */
[----:B--2---:R-:W-:Y:S05]  /*7030*/  @!P0 BRA `(.L_x_154) ;  /* 0xfffffffc00f08947 */ /* 0x004fea000383ffff */
[----:B------:R-:W-:Y:S05]  /*7040*/  BRA `(.L_x_155) ;  /* 0xffffffbc00947947 */ /* 0x000fea000383ffff */
.L_x_54:
[----:B----4-:R-:W-:-:S07]  /*7050*/  MOV R0, UR4 ;  /* 0x0000000400007c02 */ /* 0x010fce0008000f00 */
.L_x_156:
[----:B-1----:R1:W2:Y:S02]  /*7060*/  SYNCS.PHASECHK.TRANS64.TRYWAIT P0, [R0+URZ], R3 ;  /* 0x00000003000075a7 */ /* 0x0022a400080011ff */
[----:B--2---:R-:W-:Y:S05]  /*7070*/  @!P0 NANOSLEEP.SYNCS 0x989680 ;  /* 0x009896800000895d */ /* 0x004fea0003900000 */
[----:B------:R-:W2:Y:S02]  /*7080*/  @!P0 SYNCS.PHASECHK.TRANS64 P0, [R0+URZ], R3 ;  /* 0x00000003000085a7 */ /* 0x000ea400080010ff */
[----:B--2---:R-:W-:Y:S05]  /*7090*/  @!P0 BRA `(.L_x_156) ;  /* 0xfffffffc00f08947 */ /* 0x004fea000383ffff */
[----:B------:R-:W-:Y:S05]  /*70a0*/  BRA `(.L_x_157) ;  /* 0xffffffbc00a07947 */ /* 0x000fea000383ffff */
.L_x_55:
[----:B----4-:R-:W-:-:S07]  /*70b0*/  MOV R0, UR4 ;  /* 0x0000000400007c02 */ /* 0x010fce0008000f00 */
.L_x_158:
[----:B-1----:R1:W2:Y:S02]  /*70c0*/  SYNCS.PHASECHK.TRANS64.TRYWAIT P0, [R0+URZ], R3 ;  /* 0x00000003000075a7 */ /* 0x0022a400080011ff */
[----:B--2---:R-:W-:Y:S05]  /*70d0*/  @!P0 NANOSLEEP.SYNCS 0x989680 ;  /* 0x009896800000895d */ /* 0x004fea0003900000 */
[----:B------:R-:W2:Y:S02]  /*70e0*/  @!P0 SYNCS.PHASECHK.TRANS64 P0, [R0+URZ], R3 ;  /* 0x00000003000085a7 */ /* 0x000ea400080010ff */
[----:B--2---:R-:W-:Y:S05]  /*70f0*/  @!P0 BRA `(.L_x_158) ;  /* 0xfffffffc00f08947 */ /* 0x004fea000383ffff */
[----:B------:R-:W-:Y:S05]  /*7100*/  BRA `(.L_x_159) ;  /* 0xffffffbc00ac7947 */ /* 0x000fea000383ffff */
.L_x_56:
[----:B----4-:R-:W-:-:S07]  /*7110*/  MOV R0, UR4 ;  /* 0x0000000400007c02 */ /* 0x010fce0008000f00 */
.L_x_160:
[----:B-1----:R1:W2:Y:S02]  /*7120*/  SYNCS.PHASECHK.TRANS64.TRYWAIT P0, [R0+URZ], R3 ;  /* 0x00000003000075a7 */ /* 0x0022a400080011ff */
[----:B--2---:R-:W-:Y:S05]  /*7130*/  @!P0 NANOSLEEP.SYNCS 0x989680 ;  /* 0x009896800000895d */ /* 0x004fea0003900000 */
[----:B------:R-:W2:Y:S02]  /*7140*/  @!P0 SYNCS.PHASECHK.TRANS64 P0, [R0+URZ], R3 ;  /* 0x00000003000085a7 */ /* 0x000ea400080010ff */
[----:B--2---:R-:W-:Y:S05]  /*7150*/  @!P0 BRA `(.L_x_160) ;  /* 0xfffffffc00f08947 */ /* 0x004fea000383ffff */
[----:B------:R-:W-:Y:S05]  /*7160*/  BRA `(.L_x_161) ;  /* 0xffffffbc00b87947 */ /* 0x000fea000383ffff */
.L_x_57:
[----:B----4-:R-:W-:-:S07]  /*7170*/  MOV R0, UR4 ;  /* 0x0000000400007c02 */ /* 0x010fce0008000f00 */
.L_x_162:
[----:B-1----:R1:W2:Y:S02]  /*7180*/  SYNCS.PHASECHK.TRANS64.TRYWAIT P0, [R0+URZ], R3 ;  /* 0x00000003000075a7 */ /* 0x0022a400080011ff */
[----:B--2---:R-:W-:Y:S05]  /*7190*/  @!P0 NANOSLEEP.SYNCS 0x989680 ;  /* 0x009896800000895d */ /* 0x004fea0003900000 */
[----:B------:R-:W2:Y:S02]  /*71a0*/  @!P0 SYNCS.PHASECHK.TRANS64 P0, [R0+URZ], R3 ;  /* 0x00000003000085a7 */ /* 0x000ea400080010ff */
[----:B--2---:R-:W-:Y:S05]  /*71b0*/  @!P0 BRA `(.L_x_162) ;  /* 0xfffffffc00f08947 */ /* 0x004fea000383ffff */
[----:B------:R-:W-:Y:S05]  /*71c0*/  BRA `(.L_x_163) ;  /* 0xffffffbc00c47947 */ /* 0x000fea000383ffff */
.L_x_58:
[----:B----4-:R-:W-:-:S07]  /*71d0*/  MOV R0, UR4 ;  /* 0x0000000400007c02 */ /* 0x010fce0008000f00 */
.L_x_164:
[----:B-1----:R1:W2:Y:S02]  /*71e0*/  SYNCS.PHASECHK.TRANS64.TRYWAIT P0, [R0+URZ], R3 ;  /* 0x00000003000075a7 */ /* 0x0022a400080011ff */
[----:B--2---:R-:W-:Y:S05]  /*71f0*/  @!P0 NANOSLEEP.SYNCS 0x989680 ;  /* 0x009896800000895d */ /* 0x004fea0003900000 */
[----:B------:R-:W2:Y:S02]  /*7200*/  @!P0 SYNCS.PHASECHK.TRANS64 P0, [R0+URZ], R3 ;  /* 0x00000003000085a7 */ /* 0x000ea400080010ff */
[----:B--2---:R-:W-:Y:S05]  /*7210*/  @!P0 BRA `(.L_x_164) ;  /* 0xfffffffc00f08947 */ /* 0x004fea000383ffff */
[----:B------:R-:W-:Y:S05]  /*7220*/  BRA `(.L_x_165) ;  /* 0xffffffbc00d07947 */ /* 0x000fea000383ffff */
.L_x_59:
[----:B----4-:R-:W-:-:S07]  /*7230*/  MOV R0, UR4 ;  /* 0x0000000400007c02 */ /* 0x010fce0008000f00 */
.L_x_166:
[----:B-1----:R1:W2:Y:S02]  /*7240*/  SYNCS.PHASECHK.TRANS64.TRYWAIT P0, [R0+URZ], R3 ;  /* 0x00000003000075a7 */ /* 0x0022a400080011ff */
[----:B--2---:R-:W-:Y:S05]  /*7250*/  @!P0 NANOSLEEP.SYNCS 0x989680 ;  /* 0x009896800000895d */ /* 0x004fea0003900000 */
[----:B------:R-:W2:Y:S02]  /*7260*/  @!P0 SYNCS.PHASECHK.TRANS64 P0, [R0+URZ], R3 ;  /* 0x00000003000085a7 */ /* 0x000ea400080010ff */
[----:B--2---:R-:W-:Y:S05]  /*7270*/  @!P0 BRA `(.L_x_166) ;  /* 0xfffffffc00f08947 */ /* 0x004fea000383ffff */
[----:B------:R-:W-:Y:S05]  /*7280*/  BRA `(.L_x_167) ;  /* 0xffffffbc00dc7947 */ /* 0x000fea000383ffff */
.L_x_62:
[----:B-1----:R1:W2:Y:S02]  /*7290*/  SYNCS.PHASECHK.TRANS64.TRYWAIT P0, [R0+URZ+0x210], R5 ;  /* 0x00021005000075a7 */ /* 0x0022a400080011ff */
[----:B--2---:R-:W-:Y:S05]  /*72a0*/  @!P0 NANOSLEEP.SYNCS 0x989680 ;  /* 0x009896800000895d */ /* 0x004fea0003900000 */
[----:B------:R-:W2:Y:S02]  /*72b0*/  @!P0 SYNCS.PHASECHK.TRANS64 P0, [R0+URZ+0x210], R5 ;  /* 0x00021005000085a7 */ /* 0x000ea400080010ff */
[----:B--2---:R-:W-:Y:S05]  /*72c0*/  @!P0 BRA `(.L_x_62) ;  /* 0xfffffffc00f08947 */ /* 0x004fea000383ffff */
[----:B------:R-:W-:Y:S05]  /*72d0*/  BRA `(.L_x_168) ;  /* 0xffffffc000387947 */ /* 0x000fea000383ffff */
.L_x_63:
[----:B------:R-:W-:-:S07]  /*72e0*/  MOV R0, UR5 ;  /* 0x0000000500007c02 */ /* 0x000fce0008000f00 */
.L_x_169:
[----:B-1----:R1:W2:Y:S02]  /*72f0*/  SYNCS.PHASECHK.TRANS64.TRYWAIT P0, [R0+URZ+0x1c0], R5 ;  /* 0x0001c005000075a7 */ /* 0x0022a400080011ff */
[----:B--2---:R-:W-:Y:S05]  /*7300*/  @!P0 NANOSLEEP.SYNCS 0x989680 ;  /* 0x009896800000895d */ /* 0x004fea0003900000 */
[----:B------:R-:W2:Y:S02]  /*7310*/  @!P0 SYNCS.PHASECHK.TRANS64 P0, [R0+URZ+0x1c0], R5 ;  /* 0x0001c005000085a7 */ /* 0x000ea400080010ff */
[----:B--2---:R-:W-:Y:S05]  /*7320*/  @!P0 BRA `(.L_x_169) ;  /* 0xfffffffc00f08947 */ /* 0x004fea000383ffff */
[----:B------:R-:W-:Y:S05]  /*7330*/  BRA `(.L_x_170) ;  /* 0xffffffc000487947 */ /* 0x000fea000383ffff */
.L_x_64:
[----:B-1----:R1:W2:Y:S02]  /*7340*/  SYNCS.PHASECHK.TRANS64.TRYWAIT P1, [R0+URZ+0x1b0], R5 ;  /* 0x0001b005000075a7 */ /* 0x0022a400080211ff */
[----:B--2---:R-:W-:Y:S05]  /*7350*/  @!P1 NANOSLEEP.SYNCS 0x989680 ;  /* 0x009896800000995d */ /* 0x004fea0003900000 */
[----:B------:R-:W2:Y:S02]  /*7360*/  @!P1 SYNCS.PHASECHK.TRANS64 P1, [R0+URZ+0x1b0], R5 ;  /* 0x0001b005000095a7 */ /* 0x000ea400080210ff */
[----:B--2---:R-:W-:Y:S05]  /*7370*/  @!P1 BRA `(.L_x_64) ;  /* 0xfffffffc00f09947 */ /* 0x004fea000383ffff */
[----:B------:R-:W-:Y:S05]  /*7380*/  BRA `(.L_x_171) ;  /* 0xffffffc000787947 */ /* 0x000fea000383ffff */
.L_x_67:
[----:B------:R-:W-:-:S07]  /*7390*/  MOV R0, UR5 ;  /* 0x0000000500007c02 */ /* 0x000fce0008000f00 */
.L_x_172:
[----:B-1----:R1:W2:Y:S02]  /*73a0*/  SYNCS.PHASECHK.TRANS64.TRYWAIT P0, [R0+URZ+0x1c0], R3 ;  /* 0x0001c003000075a7 */ /* 0x0022a400080011ff */
[----:B--2---:R-:W-:Y:S05]  /*73b0*/  @!P0 NANOSLEEP.SYNCS 0x989680 ;  /* 0x009896800000895d */ /* 0x004fea0003900000 */
[----:B------:R-:W2:Y:S02]  /*73c0*/  @!P0 SYNCS.PHASECHK.TRANS64 P0, [R0+URZ+0x1c0], R3 ;  /* 0x0001c003000085a7 */ /* 0x000ea400080010ff */
[----:B--2---:R-:W-:Y:S05]  /*73d0*/  @!P0 BRA `(.L_x_172) ;  /* 0xfffffffc00f08947 */ /* 0x004fea000383ffff */
[----:B------:R-:W-:Y:S05]  /*73e0*/  BRA `(.L_x_66) ;  /* 0xffffffc000cc7947 */ /* 0x000fea000383ffff */
.L_x_74:
[----:B-1----:R1:W2:Y:S02]  /*73f0*/  SYNCS.PHASECHK.TRANS64.TRYWAIT P1, [R0+URZ+0x1b0], R5 ;  /* 0x0001b005000075a7 */ /* 0x0022a400080211ff */
[----:B--2---:R-:W-:Y:S05]  /*7400*/  @!P1 NANOSLEEP.SYNCS 0x989680 ;  /* 0x009896800000995d */ /* 0x004fea0003900000 */
[----:B------:R-:W2:Y:S02]  /*7410*/  @!P1 SYNCS.PHASECHK.TRANS64 P1, [R0+URZ+0x1b0], R5 ;  /* 0x0001b005000095a7 */ /* 0x000ea400080210ff */
[----:B--2---:R-:W-:Y:S05]  /*7420*/  @!P1 BRA `(.L_x_74) ;  /* 0xfffffffc00f09947 */ /* 0x004fea000383ffff */
[----:B------:R-:W-:Y:S05]  /*7430*/  BRA `(.L_x_173) ;  /* 0xffffffc800387947 */ /* 0x000fea000383ffff */
.L_x_75:
[----:B------:R-:W-:-:S07]  /*7440*/  MOV R3, UR7 ;  /* 0x0000000700037c02 */ /* 0x000fce0008000f00 */
.L_x_174:
[----:B-1----:R1:W2:Y:S02]  /*7450*/  SYNCS.PHASECHK.TRANS64.TRYWAIT P0, [R3+URZ+0x1f0], R0 ;  /* 0x0001f000030075a7 */ /* 0x0022a400080011ff */
[----:B--2---:R-:W-:Y:S05]  /*7460*/  @!P0 NANOSLEEP.SYNCS 0x989680 ;  /* 0x009896800000895d */ /* 0x004fea0003900000 */
[----:B------:R-:W2:Y:S02]  /*7470*/  @!P0 SYNCS.PHASECHK.TRANS64 P0, [R3+URZ+0x1f0], R0 ;  /* 0x0001f000030085a7 */ /* 0x000ea400080010ff */
[----:B--2---:R-:W-:Y:S05]  /*7480*/  @!P0 BRA `(.L_x_174) ;  /* 0xfffffffc00f08947 */ /* 0x004fea000383ffff */
[----:B------:R-:W-:Y:S05]  /*7490*/  BRA `(.L_x_175) ;  /* 0xffffffc800887947 */ /* 0x000fea000383ffff */
.L_x_78:
[----:B------:R-:W-:Y:S07]  /*74a0*/  MOV R0, UR6 ;  /* 0x0000000600007c02 */ /* 0x000fee0008000f00 */
.L_x_176:
[----:B-1----:R1:W2:Y:S02]  /*74b0*/  SYNCS.PHASECHK.TRANS64.TRYWAIT P0, [R0+URZ], R3 ;  /* 0x00000003000075a7 */ /* 0x0022a400080011ff */
[----:B--2---:R-:W-:Y:S05]  /*74c0*/  @!P0 NANOSLEEP.SYNCS 0x989680 ;  /* 0x009896800000895d */ /* 0x004fea0003900000 */
[----:B------:R-:W2:Y:S02]  /*74d0*/  @!P0 SYNCS.PHASECHK.TRANS64 P0, [R0+URZ], R3 ;  /* 0x00000003000085a7 */ /* 0x000ea400080010ff */
[----:B--2---:R-:W-:Y:S05]  /*74e0*/  @!P0 BRA `(.L_x_176) ;  /* 0xfffffffc00f08947 */ /* 0x004fea000383ffff */
[----:B------:R-:W-:Y:S05]  /*74f0*/  BRA `(.L_x_77) ;  /* 0xffffffc800a47947 */ /* 0x000fea000383ffff */
.L_x_81:
[----:B------:R-:W-:-:S07]  /*7500*/  MOV R0, UR6 ;  /* 0x0000000600007c02 */ /* 0x000fce0008000f00 */
.L_x_177:
[----:B--2---:R2:W4:Y:S02]  /*7510*/  SYNCS.PHASECHK.TRANS64.TRYWAIT P0, [R0+URZ], R3 ;  /* 0x00000003000075a7 */ /* 0x00452400080011ff */
[----:B----4-:R-:W-:Y:S05]  /*7520*/  @!P0 NANOSLEEP.SYNCS 0x989680 ;  /* 0x009896800000895d */ /* 0x010fea0003900000 */
[----:B------:R-:W4:Y:S02]  /*7530*/  @!P0 SYNCS.PHASECHK.TRANS64 P0, [R0+URZ], R3 ;  /* 0x00000003000085a7 */ /* 0x000f2400080010ff */
[----:B----4-:R-:W-:Y:S05]  /*7540*/  @!P0 BRA `(.L_x_177) ;  /* 0xfffffffc00f08947 */ /* 0x010fea000383ffff */
[----:B------:R-:W-:Y:S05]  /*7550*/  BRA `(.L_x_178) ;  /* 0xffffffcc00807947 */ /* 0x000fea000383ffff */
.L_x_82:
[----:B------:R-:W-:-:S07]  /*7560*/  MOV R0, UR6 ;  /* 0x0000000600007c02 */ /* 0x000fce0008000f00 */
.L_x_179:
[----:B-1----:R1:W2:Y:S02]  /*7570*/  SYNCS.PHASECHK.TRANS64.TRYWAIT P0, [R0+URZ], R3 ;  /* 0x00000003000075a7 */ /* 0x0022a400080011ff */
[----:B--2---:R-:W-:Y:S05]  /*7580*/  @!P0 NANOSLEEP.SYNCS 0x989680 ;  /* 0x009896800000895d */ /* 0x004fea0003900000 */
[----:B------:R-:W2:Y:S02]  /*7590*/  @!P0 SYNCS.PHASECHK.TRANS64 P0, [R0+URZ], R3 ;  /* 0x00000003000085a7 */ /* 0x000ea400080010ff */
[----:B--2---:R-:W-:Y:S05]  /*75a0*/  @!P0 BRA `(.L_x_179) ;  /* 0xfffffffc00f08947 */ /* 0x004fea000383ffff */
[----:B------:R-:W-:Y:S05]  /*75b0*/  BRA `(.L_x_180) ;  /* 0xffffffcc008c7947 */ /* 0x000fea000383ffff */
.L_x_83:
[----:B------:R-:W-:-:S07]  /*75c0*/  MOV R0, UR6 ;  /* 0x0000000600007c02 */ /* 0x000fce0008000f00 */
.L_x_181:
[----:B-1----:R1:W2:Y:S02]  /*75d0*/  SYNCS.PHASECHK.TRANS64.TRYWAIT P0, [R0+URZ], R3 ;  /* 0x00000003000075a7 */ /* 0x0022a400080011ff */
[----:B--2---:R-:W-:Y:S05]  /*75e0*/  @!P0 NANOSLEEP.SYNCS 0x989680 ;  /* 0x009896800000895d */ /* 0x004fea0003900000 */
[----:B------:R-:W2:Y:S02]  /*75f0*/  @!P0 SYNCS.PHASECHK.TRANS64 P0, [R0+URZ], R3 ;  /* 0x00000003000085a7 */ /* 0x000ea400080010ff */
[----:B--2---:R-:W-:Y:S05]  /*7600*/  @!P0 BRA `(.L_x_181) ;  /* 0xfffffffc00f08947 */ /* 0x004fea000383ffff */
[----:B------:R-:W-:Y:S05]  /*7610*/  BRA `(.L_x_182) ;  /* 0xffffffcc00987947 */ /* 0x000fea000383ffff */
.L_x_84:
[----:B------:R-:W-:-:S07]  /*7620*/  MOV R0, UR7 ;  /* 0x0000000700007c02 */ /* 0x000fce0008000f00 */
.L_x_183:
[----:B-1----:R1:W2:Y:S02]  /*7630*/  SYNCS.PHASECHK.TRANS64.TRYWAIT P0, [R0+URZ], R3 ;  /* 0x00000003000075a7 */ /* 0x0022a400080011ff */
[----:B--2---:R-:W-:Y:S05]  /*7640*/  @!P0 NANOSLEEP.SYNCS 0x989680 ;  /* 0x009896800000895d */ /* 0x004fea0003900000 */
[----:B------:R-:W2:Y:S02]  /*7650*/  @!P0 SYNCS.PHASECHK.TRANS64 P0, [R0+URZ], R3 ;  /* 0x00000003000085a7 */ /* 0x000ea400080010ff */
[----:B--2---:R-:W-:Y:S05]  /*7660*/  @!P0 BRA `(.L_x_183) ;  /* 0xfffffffc00f08947 */ /* 0x004fea000383ffff */
[----:B------:R-:W-:Y:S05]  /*7670*/  BRA `(.L_x_184) ;  /* 0xffffffcc00a47947 */ /* 0x000fea000383ffff */
.L_x_89:
[----:B--2---:R2:W3:Y:S02]  /*7680*/  SYNCS.PHASECHK.TRANS64.TRYWAIT P0, [R0+URZ+0x1b0], R3 ;  /* 0x0001b003000075a7 */ /* 0x0044e400080011ff */
[----:B---3--:R-:W-:Y:S05]  /*7690*/  @!P0 NANOSLEEP.SYNCS 0x989680 ;  /* 0x009896800000895d */ /* 0x008fea0003900000 */
[----:B------:R-:W3:Y:S02]  /*76a0*/  @!P0 SYNCS.PHASECHK.TRANS64 P0, [R0+URZ+0x1b0], R3 ;  /* 0x0001b003000085a7 */ /* 0x000ee400080010ff */
[----:B---3--:R-:W-:Y:S05]  /*76b0*/  @!P0 BRA `(.L_x_89) ;  /* 0xfffffffc00f08947 */ /* 0x008fea000383ffff */
[----:B------:R-:W-:Y:S05]  /*76c0*/  BRA `(.L_x_185) ;  /* 0xffffffd0009c7947 */ /* 0x000fea000383ffff */
.L_x_92:
[----:B------:R-:W-:Y:S07]  /*76d0*/  MOV R0, UR13 ;  /* 0x0000000d00007c02 */ /* 0x000fee0008000f00 */
.L_x_186:
[----:B--2---:R2:W3:Y:S02]  /*76e0*/  SYNCS.PHASECHK.TRANS64.TRYWAIT P0, [R0+URZ+0x1a8], R3 ;  /* 0x0001a803000075a7 */ /* 0x0044e400080011ff */
[----:B---3--:R-:W-:Y:S05]  /*76f0*/  @!P0 NANOSLEEP.SYNCS 0x989680 ;  /* 0x009896800000895d */ /* 0x008fea0003900000 */
[----:B------:R-:W3:Y:S02]  /*7700*/  @!P0 SYNCS.PHASECHK.TRANS64 P0, [R0+URZ+0x1a8], R3 ;  /* 0x0001a803000085a7 */ /* 0x000ee400080010ff */
[----:B---3--:R-:W-:Y:S05]  /*7710*/  @!P0 BRA `(.L_x_186) ;  /* 0xfffffffc00f08947 */ /* 0x008fea000383ffff */
[----:B------:R-:W-:Y:S05]  /*7720*/  BRA `(.L_x_91) ;  /* 0xffffffd400847947 */ /* 0x000fea000383ffff */
.L_x_95:
[----:B------:R-:W-:Y:S07]  /*7730*/  MOV R3, UR14 ;  /* 0x0000000e00037c02 */ /* 0x000fee0008000f00 */
.L_x_187:
[----:B-1----:R1:W2:Y:S02]  /*7740*/  SYNCS.PHASECHK.TRANS64.TRYWAIT P2, [R3+URZ+0x190], R12 ;  /* 0x0001900c030075a7 */ /* 0x0022a400080411ff */
[----:B--2---:R-:W-:Y:S05]  /*7750*/  @!P2 NANOSLEEP.SYNCS 0x989680 ;  /* 0x009896800000a95d */ /* 0x004fea0003900000 */
[----:B------:R-:W2:Y:S02]  /*7760*/  @!P2 SYNCS.PHASECHK.TRANS64 P2, [R3+URZ+0x190], R12 ;  /* 0x0001900c0300a5a7 */ /* 0x000ea400080410ff */
[----:B--2---:R-:W-:Y:S05]  /*7770*/  @!P2 BRA `(.L_x_187) ;  /* 0xfffffffc00f0a947 */ /* 0x004fea000383ffff */
[----:B------:R-:W-:Y:S05]  /*7780*/  BRA `(.L_x_188) ;  /* 0xffffffd800207947 */ /* 0x000fea000383ffff */
.L_x_97:
[----:B------:R-:W-:-:S07]  /*7790*/  MOV R0, UR4 ;  /* 0x0000000400007c02 */ /* 0x000fce0008000f00 */
.L_x_189:
[----:B-1----:R1:W3:Y:S02]  /*77a0*/  SYNCS.PHASECHK.TRANS64.TRYWAIT P0, [R0+URZ], R3 ;  /* 0x00000003000075a7 */ /* 0x0022e400080011ff */
[----:B---3--:R-:W-:Y:S05]  /*77b0*/  @!P0 NANOSLEEP.SYNCS 0x989680 ;  /* 0x009896800000895d */ /* 0x008fea0003900000 */
[----:B------:R-:W3:Y:S02]  /*77c0*/  @!P0 SYNCS.PHASECHK.TRANS64 P0, [R0+URZ], R3 ;  /* 0x00000003000085a7 */ /* 0x000ee400080010ff */
[----:B---3--:R-:W-:Y:S05]  /*77d0*/  @!P0 BRA `(.L_x_189) ;  /* 0xfffffffc00f08947 */ /* 0x008fea000383ffff */
[----:B------:R-:W-:Y:S05]  /*77e0*/  BRA `(.L_x_190) ;  /* 0xffffffd800bc7947 */ /* 0x000fea000383ffff */
.L_x_99:
[----:B--2---:R2:W4:Y:S02]  /*77f0*/  SYNCS.PHASECHK.TRANS64.TRYWAIT P0, [R0+URZ+0x1b0], R3 ;  /* 0x0001b003000075a7 */ /* 0x00452400080011ff */
[----:B----4-:R-:W-:Y:S05]  /*7800*/  @!P0 NANOSLEEP.SYNCS 0x989680 ;  /* 0x009896800000895d */ /* 0x010fea0003900000 */
[----:B------:R-:W4:Y:S02]  /*7810*/  @!P0 SYNCS.PHASECHK.TRANS64 P0, [R0+URZ+0x1b0], R3 ;  /* 0x0001b003000085a7 */ /* 0x000f2400080010ff */
[----:B----4-:R-:W-:Y:S05]  /*7820*/  @!P0 BRA `(.L_x_99) ;  /* 0xfffffffc00f08947 */ /* 0x010fea000383ffff */
[----:B------:R-:W-:Y:S05]  /*7830*/  BRA `(.L_x_191) ;  /* 0xffffffdc008c7947 */ /* 0x000fea000383ffff */
.L_x_105:
[----:B------:R-:W-:Y:S07]  /*7840*/  MOV R0, UR4 ;  /* 0x0000000400007c02 */ /* 0x000fee0008000f00 */
.L_x_192:
[----:B-1----:R1:W2:Y:S02]  /*7850*/  SYNCS.PHASECHK.TRANS64.TRYWAIT P1, [R0+URZ+0x180], R11 ;  /* 0x0001800b000075a7 */ /* 0x0022a400080211ff */
[----:B--2---:R-:W-:Y:S05]  /*7860*/  @!P1 NANOSLEEP.SYNCS 0x989680 ;  /* 0x009896800000995d */ /* 0x004fea0003900000 */
[----:B------:R-:W2:Y:S02]  /*7870*/  @!P1 SYNCS.PHASECHK.TRANS64 P1, [R0+URZ+0x180], R11 ;  /* 0x0001800b000095a7 */ /* 0x000ea400080210ff */
[----:B--2---:R-:W-:Y:S05]  /*7880*/  @!P1 BRA `(.L_x_192) ;  /* 0xfffffffc00f09947 */ /* 0x004fea000383ffff */
[----:B------:R-:W-:Y:S05]  /*7890*/  BRA `(.L_x_104) ;  /* 0xffffffe400dc7947 */ /* 0x000fea000383ffff */
.L_x_107:
[----:B------:R-:W-:Y:S07]  /*78a0*/  MOV R3, UR55 ;  /* 0x0000003700037c02 */ /* 0x000fee0008000f00 */
.L_x_193:
[----:B---3--:R3:W1:Y:S02]  /*78b0*/  SYNCS.PHASECHK.TRANS64.TRYWAIT P1, [R3+URZ+0x1d0], R20 ;  /* 0x0001d014030075a7 */ /* 0x00866400080211ff */
[----:B-1----:R-:W-:Y:S05]  /*78c0*/  @!P1 NANOSLEEP.SYNCS 0x989680 ;  /* 0x009896800000995d */ /* 0x002fea0003900000 */
[----:B------:R-:W1:Y:S02]  /*78d0*/  @!P1 SYNCS.PHASECHK.TRANS64 P1, [R3+URZ+0x1d0], R20 ;  /* 0x0001d014030095a7 */ /* 0x000e6400080210ff */
[----:B-1----:R-:W-:Y:S05]  /*78e0*/  @!P1 BRA `(.L_x_193) ;  /* 0xfffffffc00f09947 */ /* 0x002fea000383ffff */
[----:B------:R-:W-:Y:S05]  /*78f0*/  BRA `(.L_x_106) ;  /* 0xffffffe800107947 */ /* 0x000fea000383ffff */
        .weak           $__internal_0_$__cuda_sm10x_tcgen05_guardrail_trap_col_being_dealloced_not_returned_by_alloc
        .type           $__internal_0_$__cuda_sm10x_tcgen05_guardrail_trap_col_being_dealloced_not_returned_by_alloc,@function
        .size           $__internal_0_$__cuda_sm10x_tcgen05_guardrail_trap_col_being_dealloced_not_returned_by_alloc,($__internal_1_$__cuda_sm10x_tcgen05_guardrail_trap_phase_invalid_during_alloc - $__internal_0_$__cuda_sm10x_tcgen05_guardrail_trap_col_being_dealloced_not_returned_by_alloc)
$__internal_0_$__cuda_sm10x_tcgen05_guardrail_trap_col_being_dealloced_not_returned_by_alloc:
[----:B------:R-:W-:Y:S05]  /*7900*/  BPT.TRAP 0x1 ;  /* 0x000000040000795c */ /* 0x000fea0000300000 */
[----:B------:R-:W-:-:S04]  /*7910*/  HFMA2 R3, -RZ, RZ, 0, 0 ;  /* 0x00000000ff037431 */ /* 0x000fc800000001ff */
[----:B------:R-:W-:Y:S05]  /*7920*/  RET.REL.NODEC R2 `(_ZN7cutlass13device_kernelINS_4gemm6kernel13GemmUniversalIN4cute5tupleIJiiiiEEENS1_10collective13CollectiveMmaINS1_35MainloopSm100TmaUmmaWarpSpecializedILi24ELi2ELi4ENS5_IJNS4_1CILi1EEESB_SB_EEEEENS5_IJNSA_ILi64EEENSA_ILi8EEESE_EEENS_6half_tENS5_IJSB_llEEESH_NS5_IJlSB_lEEENS4_8TiledMMAINS4_8MMA_AtomIJNS4_20SM100_MMA_F16BF16_SSISH_SH_fLi64ELi8ELNS4_4UMMA5MajorE1ELSO_0ELNSN_7ScaleInE0ELSP_0EEEEEENS4_6LayoutISC_NS5_IJNSA_ILi0EEEST_ST_EEEEENS5_IJNS4_10UnderscoreESW_SW_EEEEENS4_13SM90_TMA_LOADENS4_14ComposedLayoutINS4_7SwizzleILi3ELi4ELi3EEENS4_18smem_ptr_flag_bitsILi16EEENSS_INS5_IJSE_SF_EEENS5_IJSB_SE_EEEEEEEvNS4_8identityESZ_NS10_IS12_S14_NSS_INS5_IJSF_SE_EEENS5_IJSE_SB_EEEEEEEvS19_EENS_8epilogue10collective18CollectiveEpilogueINS1F_23Sm100TmaWarpSpecializedILi2ELi1ELi4ELb1ELb0EEEJSG_NS5_IJNSS_ISE_SB_EENSS_ISF_SB_EEEEESH_SJ_SH_SJ_NS1F_6fusion15FusionCallbacksIS1J_NS1N_17LinearCombinationISH_fSH_fLNS_15FloatRoundStyleE2EEESG_S1M_JEEENS4_5SM1004TMEM4LOAD26SM100_TMEM_LOAD_16dp256b1xESZ_NS10_INS11_ILi0ELi4ELi3EEES14_NSS_INS5_IJSF_SF_EEENS5_IJSF_SB_EEEEEEENS4_17SM75_U32x2_LDSM_NENS4_14SM90_TMA_STOREES21_NS4_17SM90_U32x2_STSM_NENS4_39AutoVectorizingCopyWithAssumedAlignmentILi128EEEEEEvvEEEEvNT_6ParamsE) ;  /* 0xffffff8402b47950 */ /* 0x000fea0003c3ffff */
        .weak           $__internal_1_$__cuda_sm10x_tcgen05_guardrail_trap_phase_invalid_during_alloc
        .type           $__internal_1_$__cuda_sm10x_tcgen05_guardrail_trap_phase_invalid_during_alloc,@function
        .size           $__internal_1_$__cuda_sm10x_tcgen05_guardrail_trap_phase_invalid_during_alloc,($__internal_2_$__cuda_sm10x_tcgen05_guardrail_trap_unallocated_columns_being_dealloced - $__internal_1_$__cuda_sm10x_tcgen05_guardrail_trap_phase_invalid_during_alloc)
$__internal_1_$__cuda_sm10x_tcgen05_guardrail_trap_phase_invalid_during_alloc:
[----:B------:R-:W-:Y:S05]  /*7930*/  BPT.TRAP 0x1 ;  /* 0x000000040000795c */ /* 0x000fea0000300000 */
[----:B------:R-:W-:-:S04]  /*7940*/  MOV R3, 0x0 ;  /* 0x0000000000037802 */ /* 0x000fc80000000f00 */
[----:B------:R-:W-:Y:S05]  /*7950*/  RET.REL.NODEC R2 `(_ZN7cutlass13device_kernelINS_4gemm6kernel13GemmUniversalIN4cute5tupleIJiiiiEEENS1_10collective13CollectiveMmaINS1_35MainloopSm100TmaUmmaWarpSpecializedILi24ELi2ELi4ENS5_IJNS4_1CILi1EEESB_SB_EEEEENS5_IJNSA_ILi64EEENSA_ILi8EEESE_EEENS_6half_tENS5_IJSB_llEEESH_NS5_IJlSB_lEEENS4_8TiledMMAINS4_8MMA_AtomIJNS4_20SM100_MMA_F16BF16_SSISH_SH_fLi64ELi8ELNS4_4UMMA5MajorE1ELSO_0ELNSN_7ScaleInE0ELSP_0EEEEEENS4_6LayoutISC_NS5_IJNSA_ILi0EEEST_ST_EEEEENS5_IJNS4_10UnderscoreESW_SW_EEEEENS4_13SM90_TMA_LOADENS4_14ComposedLayoutINS4_7SwizzleILi3ELi4ELi3EEENS4_18smem_ptr_flag_bitsILi16EEENSS_INS5_IJSE_SF_EEENS5_IJSB_SE_EEEEEEEvNS4_8identityESZ_NS10_IS12_S14_NSS_INS5_IJSF_SE_EEENS5_IJSE_SB_EEEEEEEvS19_EENS_8epilogue10collective18CollectiveEpilogueINS1F_23Sm100TmaWarpSpecializedILi2ELi1ELi4ELb1ELb0EEEJSG_NS5_IJNSS_ISE_SB_EENSS_ISF_SB_EEEEESH_SJ_SH_SJ_NS1F_6fusion15FusionCallbacksIS1J_NS1N_17LinearCombinationISH_fSH_fLNS_15FloatRoundStyleE2EEESG_S1M_JEEENS4_5SM1004TMEM4LOAD26SM100_TMEM_LOAD_16dp256b1xESZ_NS10_INS11_ILi0ELi4ELi3EEES14_NSS_INS5_IJSF_SF_EEENS5_IJSF_SB_EEEEEEENS4_17SM75_U32x2_LDSM_NENS4_14SM90_TMA_STOREES21_NS4_17SM90_U32x2_STSM_NENS4_39AutoVectorizingCopyWithAssumedAlignmentILi128EEEEEEvvEEEEvNT_6ParamsE) ;  /* 0xffffff8402a87950 */ /* 0x000fea0003c3ffff */
        .weak           $__internal_2_$__cuda_sm10x_tcgen05_guardrail_trap_unallocated_columns_being_dealloced
        .type           $__internal_2_$__cuda_sm10x_tcgen05_guardrail_trap_unallocated_columns_being_dealloced,@function
        .size           $__internal_2_$__cuda_sm10x_tcgen05_guardrail_trap_unallocated_columns_being_dealloced,(.L_x_195 - $__internal_2_$__cuda_sm10x_tcgen05_guardrail_trap_unallocated_columns_being_dealloced)
$__internal_2_$__cuda_sm10x_tcgen05_guardrail_trap_unallocated_columns_being_dealloced:
[----:B------:R-:W-:Y:S05]  /*7960*/  BPT.TRAP 0x1 ;  /* 0x000000040000795c */ /* 0x000fea0000300000 */
[----:B------:R-:W-:-:S04]  /*7970*/  HFMA2 R3, -RZ, RZ, 0, 0 ;  /* 0x00000000ff037431 */ /* 0x000fc800000001ff */
[----:B------:R-:W-:Y:S05]  /*7980*/  RET.REL.NODEC R2 `(_ZN7cutlass13device_kernelINS_4gemm6kernel13GemmUniversalIN4cute5tupleIJiiiiEEENS1_10collective13CollectiveMmaINS1_35MainloopSm100TmaUmmaWarpSpecializedILi24ELi2ELi4ENS5_IJNS4_1CILi1EEESB_SB_EEEEENS5_IJNSA_ILi64EEENSA_ILi8EEESE_EEENS_6half_tENS5_IJSB_llEEESH_NS5_IJlSB_lEEENS4_8TiledMMAINS4_8MMA_AtomIJNS4_20SM100_MMA_F16BF16_SSISH_SH_fLi64ELi8ELNS4_4UMMA5MajorE1ELSO_0ELNSN_7ScaleInE0ELSP_0EEEEEENS4_6LayoutISC_NS5_IJNSA_ILi0EEEST_ST_EEEEENS5_IJNS4_10UnderscoreESW_SW_EEEEENS4_13SM90_TMA_LOADENS4_14ComposedLayoutINS4_7SwizzleILi3ELi4ELi3EEENS4_18smem_ptr_flag_bitsILi16EEENSS_INS5_IJSE_SF_EEENS5_IJSB_SE_EEEEEEEvNS4_8identityESZ_NS10_IS12_S14_NSS_INS5_IJSF_SE_EEENS5_IJSE_SB_EEEEEEEvS19_EENS_8epilogue10collective18CollectiveEpilogueINS1F_23Sm100TmaWarpSpecializedILi2ELi1ELi4ELb1ELb0EEEJSG_NS5_IJNSS_ISE_SB_EENSS_ISF_SB_EEEEESH_SJ_SH_SJ_NS1F_6fusion15FusionCallbacksIS1J_NS1N_17LinearCombinationISH_fSH_fLNS_15FloatRoundStyleE2EEESG_S1M_JEEENS4_5SM1004TMEM4LOAD26SM100_TMEM_LOAD_16dp256b1xESZ_NS10_INS11_ILi0ELi4ELi3EEES14_NSS_INS5_IJSF_SF_EEENS5_IJSF_SB_EEEEEEENS4_17SM75_U32x2_LDSM_NENS4_14SM90_TMA_STOREES21_NS4_17SM90_U32x2_STSM_NENS4_39AutoVectorizingCopyWithAssumedAlignmentILi128EEEEEEvvEEEEvNT_6ParamsE) ;  /* 0xffffff84029c7950 */ /* 0x000fea0003c3ffff */
.L_x_194:
[----:B------:R-:W-:-:S00]  /*7990*/  BRA `(.L_x_194) ;  /* 0xfffffffc00fc7947 */ /* 0x000fc0000383ffff */
[----:B------:R-:W-:-:S00]  /*79a0*/  NOP ;  /* 0x0000000000007918 */ /* 0x000fc00000000000 */
        /* <DEDUP_REMOVED lines=13> */
.L_x_195:


//--------------------- .nv.global.init           --------------------------
	.section	.nv.global.init,"aw",@progbits
.nv.global.init:
	.type		$str$26,@object
	.size		$str$26,($str$25 - $str$26)
$str$26:
        /*0000*/ 	.byte	0x2f, 0x74, 0x6d, 0x70, 0x2f, 0x63, 0x75, 0x74, 0x6c, 0x61, 0x73, 0x73, 0x5f, 0x73, 0x77, 0x65
        /*0010*/ 	.byte	0x65, 0x70, 0x5f, 0x73, 0x72, 0x63, 0x2f, 0x69, 0x6e, 0x63, 0x6c, 0x75, 0x64, 0x65, 0x2f, 0x63
        /*0020*/ 	.byte	0x75, 0x74, 0x65, 0x2f, 0x61, 0x74, 0x6f, 0x6d, 0x2f, 0x63, 0x6f, 0x70, 0x79, 0x5f, 0x74, 0x72
        /*0030*/ 	.byte	0x61, 0x69, 0x74, 0x73, 0x5f, 0x73, 0x6d, 0x31, 0x30, 0x30, 0x2e, 0x68, 0x70, 0x70, 0x00
	.type		$str$25,@object
	.size		$str$25,(__unnamed_1 - $str$25)
$str$25:
        /*003f*/ 	.byte	0x28, 0x28, 0x75, 0x69, 0x6e, 0x74, 0x33, 0x32, 0x5f, 0x74, 0x28, 0x74, 0x68, 0x72, 0x65, 0x61
        /*004f*/ 	.byte	0x64, 0x49, 0x64, 0x78, 0x2e, 0x78, 0x29, 0x20, 0x2f, 0x20, 0x33, 0x32, 0x29, 0x20, 0x25, 0x20
        /*005f*/ 	.byte	0x34, 0x29, 0x20, 0x3d, 0x3d, 0x20, 0x28, 0x28, 0x28, 0x74, 0x6d, 0x65, 0x6d, 0x5f, 0x61, 0x64
        /*006f*/ 	.byte	0x64, 0x72, 0x20, 0x3e, 0x3e, 0x20, 0x31, 0x36, 0x29, 0x20, 0x2f, 0x20, 0x33, 0x32, 0x29, 0x20
        /*007f*/ 	.byte	0x25, 0x20, 0x34, 0x29, 0x00
	.type		__unnamed_1,@object
	.size		__unnamed_1,(.L_1 - __unnamed_1)
__unnamed_1:
        /*0084*/ 	.byte	0x63, 0x6f, 0x6e, 0x73, 0x74, 0x65, 0x78, 0x70, 0x72, 0x20, 0x76, 0x6f, 0x69, 0x64, 0x20, 0x63
        /* <DEDUP_REMOVED lines=39> */
        /*0304*/ 	.byte	0x3a, 0x43, 0x3c, 0x30, 0x3e, 0x3e, 0x3e, 0x3e, 0x5d, 0x00
.L_1:


//--------------------- .nv.shared._ZN7cutlass13device_kernelINS_4gemm6kernel13GemmUniversalIN4cute5tupleIJiiiiEEENS1_10collective13CollectiveMmaINS1_35MainloopSm100TmaUmmaWarpSpecializedILi24ELi2ELi4ENS5_IJNS4_1CILi1EEESB_SB_EEEEENS5_IJNSA_ILi64EEENSA_ILi8EEESE_EEENS_6half_tENS5_IJSB_llEEESH_NS5_IJlSB_lEEENS4_8TiledMMAINS4_8MMA_AtomIJNS4_20SM100_MMA_F16BF16_SSISH_SH_fLi64ELi8ELNS4_4UMMA5MajorE1ELSO_0ELNSN_7ScaleInE0ELSP_0EEEEEENS4_6LayoutISC_NS5_IJNSA_ILi0EEEST_ST_EEEEENS5_IJNS4_10UnderscoreESW_SW_EEEEENS4_13SM90_TMA_LOADENS4_14ComposedLayoutINS4_7SwizzleILi3ELi4ELi3EEENS4_18smem_ptr_flag_bitsILi16EEENSS_INS5_IJSE_SF_EEENS5_IJSB_SE_EEEEEEEvNS4_8identityESZ_NS10_IS12_S14_NSS_INS5_IJSF_SE_EEENS5_IJSE_SB_EEEEEEEvS19_EENS_8epilogue10collective18CollectiveEpilogueINS1F_23Sm100TmaWarpSpecializedILi2ELi1ELi4ELb1ELb0EEEJSG_NS5_IJNSS_ISE_SB_EENSS_ISF_SB_EEEEESH_SJ_SH_SJ_NS1F_6fusion15FusionCallbacksIS1J_NS1N_17LinearCombinationISH_fSH_fLNS_15FloatRoundStyleE2EEESG_S1M_JEEENS4_5SM1004TMEM4LOAD26SM100_TMEM_LOAD_16dp256b1xESZ_NS10_INS11_ILi0ELi4ELi3EEES14_NSS_INS5_IJSF_SF_EEENS5_IJSF_SB_EEEEEEENS4_17SM75_U32x2_LDSM_NENS4_14SM90_TMA_STOREES21_NS4_17SM90_U32x2_STSM_NENS4_39AutoVectorizingCopyWithAssumedAlignmentILi128EEEEEEvvEEEEvNT_6ParamsE --------------------------
	.section	.nv.shared._ZN7cutlass13device_kernelINS_4gemm6kernel13GemmUniversalIN4cute5tupleIJiiiiEEENS1_10collective13CollectiveMmaINS1_35MainloopSm100TmaUmmaWarpSpecializedILi24ELi2ELi4ENS5_IJNS4_1CILi1EEESB_SB_EEEEENS5_IJNSA_ILi64EEENSA_ILi8EEESE_EEENS_6half_tENS5_IJSB_llEEESH_NS5_IJlSB_lEEENS4_8TiledMMAINS4_8MMA_AtomIJNS4_20SM100_MMA_F16BF16_SSISH_SH_fLi64ELi8ELNS4_4UMMA5MajorE1ELSO_0ELNSN_7ScaleInE0ELSP_0EEEEEENS4_6LayoutISC_NS5_IJNSA_ILi0EEEST_ST_EEEEENS5_IJNS4_10UnderscoreESW_SW_EEEEENS4_13SM90_TMA_LOADENS4_14ComposedLayoutINS4_7SwizzleILi3ELi4ELi3EEENS4_18smem_ptr_flag_bitsILi16EEENSS_INS5_IJSE_SF_EEENS5_IJSB_SE_EEEEEEEvNS4_8identityESZ_NS10_IS12_S14_NSS_INS5_IJSF_SE_EEENS5_IJSE_SB_EEEEEEEvS19_EENS_8epilogue10collective18CollectiveEpilogueINS1F_23Sm100TmaWarpSpecializedILi2ELi1ELi4ELb1ELb0EEEJSG_NS5_IJNSS_ISE_SB_EENSS_ISF_SB_EEEEESH_SJ_SH_SJ_NS1F_6fusion15FusionCallbacksIS1J_NS1N_17LinearCombinationISH_fSH_fLNS_15FloatRoundStyleE2EEESG_S1M_JEEENS4_5SM1004TMEM4LOAD26SM100_TMEM_LOAD_16dp256b1xESZ_NS10_INS11_ILi0ELi4ELi3EEES14_NSS_INS5_IJSF_SF_EEENS5_IJSF_SB_EEEEEEENS4_17SM75_U32x2_LDSM_NENS4_14SM90_TMA_STOREES21_NS4_17SM90_U32x2_STSM_NENS4_39AutoVectorizingCopyWithAssumedAlignmentILi128EEEEEEvvEEEEvNT_6ParamsE,"aw",@nobits
	.sectionflags	@""
	.align	16
	.zero		1024


//--------------------- .nv.shared.reserved.0     --------------------------
	.section	.nv.shared.reserved.0,"aw",@nobits
	.weak		__nv_reservedSMEM_offset_0_alias
	.size		__nv_reservedSMEM_offset_0_alias, 0, 64
	.other		__nv_reservedSMEM_offset_0_alias,@"STO_CUDA_RESERVED_SHARED STV_DEFAULT"
__nv_reservedSMEM_offset_0_alias:
	.zero		0
.nv.shared.reserved.0:
	.zero		64
	.weak		__nv_reservedSMEM_tcgen05_partition
	.type		__nv_reservedSMEM_tcgen05_partition,@object
	.size		__nv_reservedSMEM_tcgen05_partition,(.L_0 - __nv_reservedSMEM_tcgen05_partition)
__nv_reservedSMEM_tcgen05_partition:
	.zero		32
.L_0:


//--------------------- .nv.global                --------------------------
	.section	.nv.global,"aw",@nobits
.nv.global:
	.type		_ZN39_INTERNAL_b7012fc9_4_k_cu_20eafa7c_27624cute1_E,@object
	.size		_ZN39_INTERNAL_b7012fc9_4_k_cu_20eafa7c_27624cute1_E,(_ZN39_INTERNAL_b7012fc9_4_k_cu_20eafa7c_27624cuda3std3__45__cpo6cbeginE - _ZN39_INTERNAL_b7012fc9_4_k_cu_20eafa7c_27624cute1_E)
_ZN39_INTERNAL_b7012fc9_4_k_cu_20eafa7c_27624cute1_E:
	.zero		1
	.type		_ZN39_INTERNAL_b7012fc9_4_k_cu_20eafa7c_27624cuda3std3__45__cpo6cbeginE,@object
	.size		_ZN39_INTERNAL_b7012fc9_4_k_cu_20eafa7c_27624cuda3std3__45__cpo6cbeginE,(_ZN39_INTERNAL_b7012fc9_4_k_cu_20eafa7c_27624cuda3std3__48in_placeE - _ZN39_INTERNAL_b7012fc9_4_k_cu_20eafa7c_27624cuda3std3__45__cpo6cbeginE)
_ZN39_INTERNAL_b7012fc9_4_k_cu_20eafa7c_27624cuda3std3__45__cpo6cbeginE:
	.zero		1
	.type		_ZN39_INTERNAL_b7012fc9_4_k_cu_20eafa7c_27624cuda3std3__48in_placeE,@object
	.size		_ZN39_INTERNAL_b7012fc9_4_k_cu_20eafa7c_27624cuda3std3__48in_placeE,(_ZN39_INTERNAL_b7012fc9_4_k_cu_20eafa7c_27624cuda3std6ranges3__45__cpo9iter_moveE - _ZN39_INTERNAL_b7012fc9_4_k_cu_20eafa7c_27624cuda3std3__48in_placeE)
_ZN39_INTERNAL_b7012fc9_4_k_cu_20eafa7c_27624cuda3std3__48in_placeE:
	.zero		1
	.type		_ZN39_INTERNAL_b7012fc9_4_k_cu_20eafa7c_27624cuda3std6ranges3__45__cpo9iter_moveE,@object
	.size		_ZN39_INTERNAL_b7012fc9_4_k_cu_20eafa7c_27624cuda3std6ranges3__45__cpo9iter_moveE,(_ZN39_INTERNAL_b7012fc9_4_k_cu_20eafa7c_27624cuda3std3__45__cpo5beginE - _ZN39_INTERNAL_b7012fc9_4_k_cu_20eafa7c_27624cuda3std6ranges3__45__cpo9iter_moveE)
_ZN39_INTERNAL_b7012fc9_4_k_cu_20eafa7c_27624cuda3std6ranges3__45__cpo9iter_moveE:
	.zero		1
	.type		_ZN39_INTERNAL_b7012fc9_4_k_cu_20eafa7c_27624cuda3std3__45__cpo5beginE,@object
	.size		_ZN39_INTERNAL_b7012fc9_4_k_cu_20eafa7c_27624cuda3std3__45__cpo5beginE,(_ZN39_INTERNAL_b7012fc9_4_k_cu_20eafa7c_27624cuda3std3__441_GLOBAL__N__b7012fc9_4_k_cu_20eafa7c_27626ignoreE - _ZN39_INTERNAL_b7012fc9_4_k_cu_20eafa7c_27624cuda3std3__45__cpo5beginE)
_ZN39_INTERNAL_b7012fc9_4_k_cu_20eafa7c_27624cuda3std3__45__cpo5beginE:
	.zero		1
	.type		_ZN39_INTERNAL_b7012fc9_4_k_cu_20eafa7c_27624cuda3std3__441_GLOBAL__N__b7012fc9_4_k_cu_20eafa7c_27626ignoreE,@object
	.size		_ZN39_INTERNAL_b7012fc9_4_k_cu_20eafa7c_27624cuda3std3__441_GLOBAL__N__b7012fc9_4_k_cu_20eafa7c_27626ignoreE,(_ZN39_INTERNAL_b7012fc9_4_k_cu_20eafa7c_27624cute7productE - _ZN39_INTERNAL_b7012fc9_4_k_cu_20eafa7c_27624cuda3std3__441_GLOBAL__N__b7012fc9_4_k_cu_20eafa7c_27626ignoreE)
_ZN39_INTERNAL_b7012fc9_4_k_cu_20eafa7c_27624cuda3std3__441_GLOBAL__N__b7012fc9_4_k_cu_20eafa7c_27626ignoreE:
	.zero		1
	.type		_ZN39_INTERNAL_b7012fc9_4_k_cu_20eafa7c_27624cute7productE,@object
	.size		_ZN39_INTERNAL_b7012fc9_4_k_cu_20eafa7c_27624cute7productE,(_ZN39_INTERNAL_b7012fc9_4_k_cu_20eafa7c_27624cuda3std3__45__cpo3endE - _ZN39_INTERNAL_b7012fc9_4_k_cu_20eafa7c_27624cute7productE)
_ZN39_INTERNAL_b7012fc9_4_k_cu_20eafa7c_27624cute7productE:
	.zero		1
	.type		_ZN39_INTERNAL_b7012fc9_4_k_cu_20eafa7c_27624cuda3std3__45__cpo3endE,@object
	.size		_ZN39_INTERNAL_b7012fc9_4_k_cu_20eafa7c_27624cuda3std3__45__cpo3endE,(_ZN39_INTERNAL_b7012fc9_4_k_cu_20eafa7c_27624cuda3std3__419piecewise_constructE - _ZN39_INTERNAL_b7012fc9_4_k_cu_20eafa7c_27624cuda3std3__45__cpo3endE)
_ZN39_INTERNAL_b7012fc9_4_k_cu_20eafa7c_27624cuda3std3__45__cpo3endE:
	.zero		1
	.type		_ZN39_INTERNAL_b7012fc9_4_k_cu_20eafa7c_27624cuda3std3__419piecewise_constructE,@object
	.size		_ZN39_INTERNAL_b7012fc9_4_k_cu_20eafa7c_27624cuda3std3__419piecewise_constructE,(_ZN39_INTERNAL_b7012fc9_4_k_cu_20eafa7c_27624cuda3std3__45__cpo4cendE - _ZN39_INTERNAL_b7012fc9_4_k_cu_20eafa7c_27624cuda3std3__419piecewise_constructE)
_ZN39_INTERNAL_b7012fc9_4_k_cu_20eafa7c_27624cuda3std3__419piecewise_constructE:
	.zero		1
	.type		_ZN39_INTERNAL_b7012fc9_4_k_cu_20eafa7c_27624cuda3std3__45__cpo4cendE,@object
	.size		_ZN39_INTERNAL_b7012fc9_4_k_cu_20eafa7c_27624cuda3std3__45__cpo4cendE,(_ZN39_INTERNAL_b7012fc9_4_k_cu_20eafa7c_27624cuda3std6ranges3__45__cpo4swapE - _ZN39_INTERNAL_b7012fc9_4_k_cu_20eafa7c_27624cuda3std3__45__cpo4cendE)
_ZN39_INTERNAL_b7012fc9_4_k_cu_20eafa7c_27624cuda3std3__45__cpo4cendE:
	.zero		1
	.type		_ZN39_INTERNAL_b7012fc9_4_k_cu_20eafa7c_27624cuda3std6ranges3__45__cpo4swapE,@object
	.size		_ZN39_INTERNAL_b7012fc9_4_k_cu_20eafa7c_27624cuda3std6ranges3__45__cpo4swapE,(.L_9 - _ZN39_INTERNAL_b7012fc9_4_k_cu_20eafa7c_27624cuda3std6ranges3__45__cpo4swapE)
_ZN39_INTERNAL_b7012fc9_4_k_cu_20eafa7c_27624cuda3std6ranges3__45__cpo4swapE:
	.zero		1
.L_9:


//--------------------- .nv.constant0._ZN7cutlass13device_kernelINS_4gemm6kernel13GemmUniversalIN4cute5tupleIJiiiiEEENS1_10collective13CollectiveMmaINS1_35MainloopSm100TmaUmmaWarpSpecializedILi24ELi2ELi4ENS5_IJNS4_1CILi1EEESB_SB_EEEEENS5_IJNSA_ILi64EEENSA_ILi8EEESE_EEENS_6half_tENS5_IJSB_llEEESH_NS5_IJlSB_lEEENS4_8TiledMMAINS4_8MMA_AtomIJNS4_20SM100_MMA_F16BF16_SSISH_SH_fLi64ELi8ELNS4_4UMMA5MajorE1ELSO_0ELNSN_7ScaleInE0ELSP_0EEEEEENS4_6LayoutISC_NS5_IJNSA_ILi0EEEST_ST_EEEEENS5_IJNS4_10UnderscoreESW_SW_EEEEENS4_13SM90_TMA_LOADENS4_14ComposedLayoutINS4_7SwizzleILi3ELi4ELi3EEENS4_18smem_ptr_flag_bitsILi16EEENSS_INS5_IJSE_SF_EEENS5_IJSB_SE_EEEEEEEvNS4_8identityESZ_NS10_IS12_S14_NSS_INS5_IJSF_SE_EEENS5_IJSE_SB_EEEEEEEvS19_EENS_8epilogue10collective18CollectiveEpilogueINS1F_23Sm100TmaWarpSpecializedILi2ELi1ELi4ELb1ELb0EEEJSG_NS5_IJNSS_ISE_SB_EENSS_ISF_SB_EEEEESH_SJ_SH_SJ_NS1F_6fusion15FusionCallbacksIS1J_NS1N_17LinearCombinationISH_fSH_fLNS_15FloatRoundStyleE2EEESG_S1M_JEEENS4_5SM1004TMEM4LOAD26SM100_TMEM_LOAD_16dp256b1xESZ_NS10_INS11_ILi0ELi4ELi3EEES14_NSS_INS5_IJSF_SF_EEENS5_IJSF_SB_EEEEEEENS4_17SM75_U32x2_LDSM_NENS4_14SM90_TMA_STOREES21_NS4_17SM90_U32x2_STSM_NENS4_39AutoVectorizingCopyWithAssumedAlignmentILi128EEEEEEvvEEEEvNT_6ParamsE --------------------------
	.section	.nv.constant0._ZN7cutlass13device_kernelINS_4gemm6kernel13GemmUniversalIN4cute5tupleIJiiiiEEENS1_10collective13CollectiveMmaINS1_35MainloopSm100TmaUmmaWarpSpecializedILi24ELi2ELi4ENS5_IJNS4_1CILi1EEESB_SB_EEEEENS5_IJNSA_ILi64EEENSA_ILi8EEESE_EEENS_6half_tENS5_IJSB_llEEESH_NS5_IJlSB_lEEENS4_8TiledMMAINS4_8MMA_AtomIJNS4_20SM100_MMA_F16BF16_SSISH_SH_fLi64ELi8ELNS4_4UMMA5MajorE1ELSO_0ELNSN_7ScaleInE0ELSP_0EEEEEENS4_6LayoutISC_NS5_IJNSA_ILi0EEEST_ST_EEEEENS5_IJNS4_10UnderscoreESW_SW_EEEEENS4_13SM90_TMA_LOADENS4_14ComposedLayoutINS4_7SwizzleILi3ELi4ELi3EEENS4_18smem_ptr_flag_bitsILi16EEENSS_INS5_IJSE_SF_EEENS5_IJSB_SE_EEEEEEEvNS4_8identityESZ_NS10_IS12_S14_NSS_INS5_IJSF_SE_EEENS5_IJSE_SB_EEEEEEEvS19_EENS_8epilogue10collective18CollectiveEpilogueINS1F_23Sm100TmaWarpSpecializedILi2ELi1ELi4ELb1ELb0EEEJSG_NS5_IJNSS_ISE_SB_EENSS_ISF_SB_EEEEESH_SJ_SH_SJ_NS1F_6fusion15FusionCallbacksIS1J_NS1N_17LinearCombinationISH_fSH_fLNS_15FloatRoundStyleE2EEESG_S1M_JEEENS4_5SM1004TMEM4LOAD26SM100_TMEM_LOAD_16dp256b1xESZ_NS10_INS11_ILi0ELi4ELi3EEES14_NSS_INS5_IJSF_SF_EEENS5_IJSF_SB_EEEEEEENS4_17SM75_U32x2_LDSM_NENS4_14SM90_TMA_STOREES21_NS4_17SM90_U32x2_STSM_NENS4_39AutoVectorizingCopyWithAssumedAlignmentILi128EEEEEEvvEEEEvNT_6ParamsE,"a",@progbits
	.sectionflags	@""
	.align	4
.nv.constant0._ZN7cutlass13device_kernelINS_4gemm6kernel13GemmUniversalIN4cute5tupleIJiiiiEEENS1_10collective13CollectiveMmaINS1_35MainloopSm100TmaUmmaWarpSpecializedILi24ELi2ELi4ENS5_IJNS4_1CILi1EEESB_SB_EEEEENS5_IJNSA_ILi64EEENSA_ILi8EEESE_EEENS_6half_tENS5_IJSB_llEEESH_NS5_IJlSB_lEEENS4_8TiledMMAINS4_8MMA_AtomIJNS4_20SM100_MMA_F16BF16_SSISH_SH_fLi64ELi8ELNS4_4UMMA5MajorE1ELSO_0ELNSN_7ScaleInE0ELSP_0EEEEEENS4_6LayoutISC_NS5_IJNSA_ILi0EEEST_ST_EEEEENS5_IJNS4_10UnderscoreESW_SW_EEEEENS4_13SM90_TMA_LOADENS4_14ComposedLayoutINS4_7SwizzleILi3ELi4ELi3EEENS4_18smem_ptr_flag_bitsILi16EEENSS_INS5_IJSE_SF_EEENS5_IJSB_SE_EEEEEEEvNS4_8identityESZ_NS10_IS12_S14_NSS_INS5_IJSF_SE_EEENS5_IJSE_SB_EEEEEEEvS19_EENS_8epilogue10collective18CollectiveEpilogueINS1F_23Sm100TmaWarpSpecializedILi2ELi1ELi4ELb1ELb0EEEJSG_NS5_IJNSS_ISE_SB_EENSS_ISF_SB_EEEEESH_SJ_SH_SJ_NS1F_6fusion15FusionCallbacksIS1J_NS1N_17LinearCombinationISH_fSH_fLNS_15FloatRoundStyleE2EEESG_S1M_JEEENS4_5SM1004TMEM4LOAD26SM100_TMEM_LOAD_16dp256b1xESZ_NS10_INS11_ILi0ELi4ELi3EEES14_NSS_INS5_IJSF_SF_EEENS5_IJSF_SB_EEEEEEENS4_17SM75_U32x2_LDSM_NENS4_14SM90_TMA_STOREES21_NS4_17SM90_U32x2_STSM_NENS4_39AutoVectorizingCopyWithAssumedAlignmentILi128EEEEEEvvEEEEvNT_6ParamsE:
	.zero		2944


//--------------------- SYMBOLS --------------------------

	.type		.nv.reservedSmem.offset0,@object
	.size		.nv.reservedSmem.offset0,0x4
	.type		.nv.reservedSmem.cap,@object
	.size		.nv.reservedSmem.cap,0x4
	.type		__assertfail,@function
